	.target	sm_90a

	.elftype	@"ET_EXEC"


//--------------------- .note.nv.tkinfo           --------------------------
	.section	.note.nv.tkinfo,"",@"SHT_NOTE"
	.sectionflags	@"SHF_NOTE_NV_TKINFO"
	.tkinfo
        /*0018*/ 	.word	0x00000002
        /*0030*/ 	.string	""
        /*0030*/ 	.string	"ptxas"
        /*0030*/ 	.string	"Cuda compilation tools, release 13.0, V13.0.88"
        /*0030*/ 	.string	"Build cuda_13.0.r13.0/compiler.36424714_0"
        /*0030*/ 	.string	"-arch sm_90a -m 64 "



//--------------------- .note.nv.cuinfo           --------------------------
	.section	.note.nv.cuinfo,"",@"SHT_NOTE"
	.sectionflags	@"SHF_NOTE_NV_CUINFO"
        /*0018*/ 	.short	0x0002
        /*001a*/ 	.short	0x005a
        /*001c*/ 	.short	0x0082
	.zero		2


//--------------------- .nv.info                  --------------------------
	.section	.nv.info,"",@"SHT_CUDA_INFO"
	.align	4


	//----- nvinfo : EIATTR_REGCOUNT
	.align		4
        /*0000*/ 	.byte	0x04, 0x2f
        /*0002*/ 	.short	(.L_15 - .L_14)
	.align		4
.L_14:
        /*0004*/ 	.word	index@(_ZN7cutlass13device_kernelINS_4gemm6kernel13GemmUniversalIN4cute5tupleIJiiiiEEENS1_10collective13CollectiveMmaINS1_34MainloopSm90TmaGmmaWarpSpecializedILi5ENS5_IJNS4_1CILi1EEESB_SB_EEENS1_35KernelTmaWarpSpecializedCooperativeEEENS5_IJNSA_ILi256EEENSA_ILi64EEESG_EEENS_6half_tENS5_IJSB_llEEESI_SJ_NS4_8TiledMMAINS4_8MMA_AtomIJNS4_4SM904GMMA25MMA_64x64x16_F32F16F16_SSILNSN_5MajorE1ELSP_1ELNSN_7ScaleInE1ELSQ_1EEEEEENS4_6LayoutINS5_IJNSA_ILi2EEESB_SB_EEENS5_IJSB_NSA_ILi0EEESW_EEEEENS5_IJNS4_10UnderscoreESZ_SZ_EEEEENS4_13SM90_TMA_LOADENS4_14ComposedLayoutINS4_7SwizzleILi3ELi4ELi3EEENS4_18smem_ptr_flag_bitsILi16EEENST_INS5_IJSG_NSA_ILi8EEEEEENS5_IJSB_SG_EEEEEEEvNS4_8identityES12_S1C_vS1D_EENS_8epilogue10collective6detail29Sm90TmaWarpSpecializedAdapterINS1G_15DefaultEpilogueISI_NS5_IJlSB_lEEES1K_NS1F_6thread17LinearCombinationISI_Li1EffLNS1L_9ScaleType4KindE0ELNS_15FloatRoundStyleE2ESI_EENS1_15EpilogueDefaultEEEEEvvEEEEvNT_6ParamsE)
        /*0008*/ 	.word	0x000000a8


	//----- nvinfo : EIATTR_FRAME_SIZE
	.align		4
.L_15:
        /*000c*/ 	.byte	0x04, 0x11
        /*000e*/ 	.short	(.L_17 - .L_16)
	.align		4
.L_16:
        /*0010*/ 	.word	index@(_ZN7cutlass13device_kernelINS_4gemm6kernel13GemmUniversalIN4cute5tupleIJiiiiEEENS1_10collective13CollectiveMmaINS1_34MainloopSm90TmaGmmaWarpSpecializedILi5ENS5_IJNS4_1CILi1EEESB_SB_EEENS1_35KernelTmaWarpSpecializedCooperativeEEENS5_IJNSA_ILi256EEENSA_ILi64EEESG_EEENS_6half_tENS5_IJSB_llEEESI_SJ_NS4_8TiledMMAINS4_8MMA_AtomIJNS4_4SM904GMMA25MMA_64x64x16_F32F16F16_SSILNSN_5MajorE1ELSP_1ELNSN_7ScaleInE1ELSQ_1EEEEEENS4_6LayoutINS5_IJNSA_ILi2EEESB_SB_EEENS5_IJSB_NSA_ILi0EEESW_EEEEENS5_IJNS4_10UnderscoreESZ_SZ_EEEEENS4_13SM90_TMA_LOADENS4_14ComposedLayoutINS4_7SwizzleILi3ELi4ELi3EEENS4_18smem_ptr_flag_bitsILi16EEENST_INS5_IJSG_NSA_ILi8EEEEEENS5_IJSB_SG_EEEEEEEvNS4_8identityES12_S1C_vS1D_EENS_8epilogue10collective6detail29Sm90TmaWarpSpecializedAdapterINS1G_15DefaultEpilogueISI_NS5_IJlSB_lEEES1K_NS1F_6thread17LinearCombinationISI_Li1EffLNS1L_9ScaleType4KindE0ELNS_15FloatRoundStyleE2ESI_EENS1_15EpilogueDefaultEEEEEvvEEEEvNT_6ParamsE)
        /*0014*/ 	.word	0x00000000


	//----- nvinfo : EIATTR_MIN_STACK_SIZE
	.align		4
.L_17:
        /*0018*/ 	.byte	0x04, 0x12
        /*001a*/ 	.short	(.L_19 - .L_18)
	.align		4
.L_18:
        /*001c*/ 	.word	index@(_ZN7cutlass13device_kernelINS_4gemm6kernel13GemmUniversalIN4cute5tupleIJiiiiEEENS1_10collective13CollectiveMmaINS1_34MainloopSm90TmaGmmaWarpSpecializedILi5ENS5_IJNS4_1CILi1EEESB_SB_EEENS1_35KernelTmaWarpSpecializedCooperativeEEENS5_IJNSA_ILi256EEENSA_ILi64EEESG_EEENS_6half_tENS5_IJSB_llEEESI_SJ_NS4_8TiledMMAINS4_8MMA_AtomIJNS4_4SM904GMMA25MMA_64x64x16_F32F16F16_SSILNSN_5MajorE1ELSP_1ELNSN_7ScaleInE1ELSQ_1EEEEEENS4_6LayoutINS5_IJNSA_ILi2EEESB_SB_EEENS5_IJSB_NSA_ILi0EEESW_EEEEENS5_IJNS4_10UnderscoreESZ_SZ_EEEEENS4_13SM90_TMA_LOADENS4_14ComposedLayoutINS4_7SwizzleILi3ELi4ELi3EEENS4_18smem_ptr_flag_bitsILi16EEENST_INS5_IJSG_NSA_ILi8EEEEEENS5_IJSB_SG_EEEEEEEvNS4_8identityES12_S1C_vS1D_EENS_8epilogue10collective6detail29Sm90TmaWarpSpecializedAdapterINS1G_15DefaultEpilogueISI_NS5_IJlSB_lEEES1K_NS1F_6thread17LinearCombinationISI_Li1EffLNS1L_9ScaleType4KindE0ELNS_15FloatRoundStyleE2ESI_EENS1_15EpilogueDefaultEEEEEvvEEEEvNT_6ParamsE)
        /*0020*/ 	.word	0x00000000
.L_19:


//--------------------- .nv.compat                --------------------------
	.section	.nv.compat,"",@"SHT_CUDA_COMPAT_INFO"
	.align	4
        /*0000*/ 	.byte	0x02, 0x09, 0x01, 0x00, 0x02, 0x02, 0x04, 0x00, 0x02, 0x05, 0x05, 0x00, 0x03, 0x07, 0x01, 0x01
        /*0010*/ 	.byte	0x02, 0x03, 0x01, 0x00, 0x02, 0x06, 0x01, 0x00, 0x04, 0x0b, 0x08, 0x00, 0x00, 0x00, 0x00, 0x00
        /*0020*/ 	.byte	0x00, 0x00, 0x00, 0x00


//--------------------- .nv.info._ZN7cutlass13device_kernelINS_4gemm6kernel13GemmUniversalIN4cute5tupleIJiiiiEEENS1_10collective13CollectiveMmaINS1_34MainloopSm90TmaGmmaWarpSpecializedILi5ENS5_IJNS4_1CILi1EEESB_SB_EEENS1_35KernelTmaWarpSpecializedCooperativeEEENS5_IJNSA_ILi256EEENSA_ILi64EEESG_EEENS_6half_tENS5_IJSB_llEEESI_SJ_NS4_8TiledMMAINS4_8MMA_AtomIJNS4_4SM904GMMA25MMA_64x64x16_F32F16F16_SSILNSN_5MajorE1ELSP_1ELNSN_7ScaleInE1ELSQ_1EEEEEENS4_6LayoutINS5_IJNSA_ILi2EEESB_SB_EEENS5_IJSB_NSA_ILi0EEESW_EEEEENS5_IJNS4_10UnderscoreESZ_SZ_EEEEENS4_13SM90_TMA_LOADENS4_14ComposedLayoutINS4_7SwizzleILi3ELi4ELi3EEENS4_18smem_ptr_flag_bitsILi16EEENST_INS5_IJSG_NSA_ILi8EEEEEENS5_IJSB_SG_EEEEEEEvNS4_8identityES12_S1C_vS1D_EENS_8epilogue10collective6detail29Sm90TmaWarpSpecializedAdapterINS1G_15DefaultEpilogueISI_NS5_IJlSB_lEEES1K_NS1F_6thread17LinearCombinationISI_Li1EffLNS1L_9ScaleType4KindE0ELNS_15FloatRoundStyleE2ESI_EENS1_15EpilogueDefaultEEEEEvvEEEEvNT_6ParamsE --------------------------
	.section	.nv.info._ZN7cutlass13device_kernelINS_4gemm6kernel13GemmUniversalIN4cute5tupleIJiiiiEEENS1_10collective13CollectiveMmaINS1_34MainloopSm90TmaGmmaWarpSpecializedILi5ENS5_IJNS4_1CILi1EEESB_SB_EEENS1_35KernelTmaWarpSpecializedCooperativeEEENS5_IJNSA_ILi256EEENSA_ILi64EEESG_EEENS_6half_tENS5_IJSB_llEEESI_SJ_NS4_8TiledMMAINS4_8MMA_AtomIJNS4_4SM904GMMA25MMA_64x64x16_F32F16F16_SSILNSN_5MajorE1ELSP_1ELNSN_7ScaleInE1ELSQ_1EEEEEENS4_6LayoutINS5_IJNSA_ILi2EEESB_SB_EEENS5_IJSB_NSA_ILi0EEESW_EEEEENS5_IJNS4_10UnderscoreESZ_SZ_EEEEENS4_13SM90_TMA_LOADENS4_14ComposedLayoutINS4_7SwizzleILi3ELi4ELi3EEENS4_18smem_ptr_flag_bitsILi16EEENST_INS5_IJSG_NSA_ILi8EEEEEENS5_IJSB_SG_EEEEEEEvNS4_8identityES12_S1C_vS1D_EENS_8epilogue10collective6detail29Sm90TmaWarpSpecializedAdapterINS1G_15DefaultEpilogueISI_NS5_IJlSB_lEEES1K_NS1F_6thread17LinearCombinationISI_Li1EffLNS1L_9ScaleType4KindE0ELNS_15FloatRoundStyleE2ESI_EENS1_15EpilogueDefaultEEEEEvvEEEEvNT_6ParamsE,"",@"SHT_CUDA_INFO"
	.sectionflags	@""
	.align	4


	//----- nvinfo : EIATTR_CUDA_API_VERSION
	.align		4
        /*0000*/ 	.byte	0x04, 0x37
        /*0002*/ 	.short	(.L_21 - .L_20)
.L_20:
        /*0004*/ 	.word	0x00000082


	//----- nvinfo : EIATTR_KPARAM_INFO
	.align		4
.L_21:
        /*0008*/ 	.byte	0x04, 0x17
        /*000a*/ 	.short	(.L_23 - .L_22)
.L_22:
        /*000c*/ 	.word	0x00000000
        /*0010*/ 	.short	0x0000
        /*0012*/ 	.short	0x0070
        /*0014*/ 	.byte	0x00, 0xf0, 0x01, 0x10


	//----- nvinfo : EIATTR_SPARSE_MMA_MASK
	.align		4
.L_23:
        /*0018*/ 	.byte	0x03, 0x50
        /*001a*/ 	.short	0x0000


	//----- nvinfo : EIATTR_MAXREG_COUNT
	.align		4
        /*001c*/ 	.byte	0x03, 0x1b
        /*001e*/ 	.short	0x00a8


	//----- nvinfo : EIATTR_NUM_BARRIERS
	.align		4
        /*0020*/ 	.byte	0x02, 0x4c
        /*0022*/ 	.byte	0x01
	.zero		1


	//----- nvinfo : EIATTR_EXTERNS
	.align		4
        /*0024*/ 	.byte	0x04, 0x0f
        /*0026*/ 	.short	(.L_25 - .L_24)


	//   ....[0]....
	.align		4
.L_24:
        /*0028*/ 	.word	index@(__assertfail)


	//----- nvinfo : EIATTR_MERCURY_ISA_VERSION
	.align		4
.L_25:
        /*002c*/ 	.byte	0x03, 0x5f
        /*002e*/ 	.short	0x0101


	//----- nvinfo : EIATTR_INT_WARP_WIDE_INSTR_OFFSETS
	.align		4
        /*0030*/ 	.byte	0x04, 0x31
        /*0032*/ 	.short	(.L_27 - .L_26)


	//   ....[0]....
.L_26:
        /*0034*/ 	.word	0x000003a0


	//   ....[1]....
        /*0038*/ 	.word	0x000003b0


	//   ....[2]....
        /*003c*/ 	.word	0x000004f0


	//----- nvinfo : EIATTR_COOP_GROUP_MASK_REGIDS
	.align		4
.L_27:
        /*0040*/ 	.byte	0x04, 0x29
        /*0042*/ 	.short	(.L_29 - .L_28)


	//   ....[0]....
.L_28:
        /*0044*/ 	.word	0xffffffff


	//   ....[1]....
        /*0048*/ 	.word	0xffffffff


	//   ....[2]....
        /*004c*/ 	.word	0xffffffff


	//   ....[3]....
        /*0050*/ 	.word	0xffffffff


	//   ....[4]....
        /*0054*/ 	.word	0xffffffff


	//----- nvinfo : EIATTR_COOP_GROUP_INSTR_OFFSETS
	.align		4
.L_29:
        /*0058*/ 	.byte	0x04, 0x28
        /*005a*/ 	.short	(.L_31 - .L_30)


	//   ....[0]....
.L_30:
        /*005c*/ 	.word	0x00000060


	//   ....[1]....
        /*0060*/ 	.word	0x00000070


	//   ....[2]....
        /*0064*/ 	.word	0x00000130


	//   ....[3]....
        /*0068*/ 	.word	0x000002e0


	//   ....[4]....
        /*006c*/ 	.word	0x00000fa0


	//----- nvinfo : EIATTR_REG_RECONFIG
	.align		4
.L_31:
        /*0070*/ 	.byte	0x01, 0x54
	.zero		2


	//----- nvinfo : EIATTR_SYSCALL_OFFSETS
	.align		4
        /*0074*/ 	.byte	0x04, 0x46
        /*0076*/ 	.short	(.L_33 - .L_32)


	//   ....[0]....
.L_32:
        /*0078*/ 	.word	0x00001160


	//----- nvinfo : EIATTR_MBARRIER_INSTR_OFFSETS
	.align		4
.L_33:
        /*007c*/ 	.byte	0x04, 0x39
        /*007e*/ 	.short	(.L_35 - .L_34)


	//   ....[0]....
.L_34:
        /*0080*/ 	.word	0x00000230
        /*0084*/ 	.word	0x000000ff
        /*0088*/ 	.word	0x00000000
        /*008c*/ 	.short	0x0100
        /*008e*/ 	.byte	0x08
	.zero		1


	//   ....[1]....
        /*0090*/ 	.word	0x00000240
        /*0094*/ 	.word	0x000000ff
        /*0098*/ 	.word	0x00000028
        /*009c*/ 	.short	0x0100
        /*009e*/ 	.byte	0x08
	.zero		1


	//   ....[2]....
        /*00a0*/ 	.word	0x00000250
        /*00a4*/ 	.word	0x000000ff
        /*00a8*/ 	.word	0x00000008
        /*00ac*/ 	.short	0x0100
        /*00ae*/ 	.byte	0x08
	.zero		1


	//   ....[3]....
        /*00b0*/ 	.word	0x00000260
        /*00b4*/ 	.word	0x000000ff
        /*00b8*/ 	.word	0x00000030
        /*00bc*/ 	.short	0x0100
        /*00be*/ 	.byte	0x08
	.zero		1


	//   ....[4]....
        /*00c0*/ 	.word	0x00000270
        /*00c4*/ 	.word	0x000000ff
        /*00c8*/ 	.word	0x00000010
        /*00cc*/ 	.short	0x0100
        /*00ce*/ 	.byte	0x08
	.zero		1


	//   ....[5]....
        /*00d0*/ 	.word	0x00000280
        /*00d4*/ 	.word	0x000000ff
        /*00d8*/ 	.word	0x00000038
        /*00dc*/ 	.short	0x0100
        /*00de*/ 	.byte	0x08
	.zero		1


	//   ....[6]....
        /*00e0*/ 	.word	0x00000290
        /*00e4*/ 	.word	0x000000ff
        /*00e8*/ 	.word	0x00000018
        /*00ec*/ 	.short	0x0100
        /*00ee*/ 	.byte	0x08
	.zero		1


	//   ....[7]....
        /*00f0*/ 	.word	0x000002a0
        /*00f4*/ 	.word	0x000000ff
        /*00f8*/ 	.word	0x00000040
        /*00fc*/ 	.short	0x0100
        /*00fe*/ 	.byte	0x08
	.zero		1


	//   ....[8]....
        /*0100*/ 	.word	0x000002b0
        /*0104*/ 	.word	0x000000ff
        /*0108*/ 	.word	0x00000020
        /*010c*/ 	.short	0x0100
        /*010e*/ 	.byte	0x08
	.zero		1


	//   ....[9]....
        /*0110*/ 	.word	0x000002c0
        /*0114*/ 	.word	0x000000ff
        /*0118*/ 	.word	0x00000048
        /*011c*/ 	.short	0x0100
        /*011e*/ 	.byte	0x08
	.zero		1


	//   ....[10]....
        /*0120*/ 	.word	0x00000560
        /*0124*/ 	.word	0x000000ff
        /*0128*/ 	.word	0x00000060
        /*012c*/ 	.short	0x0100
        /*012e*/ 	.byte	0x06
	.zero		1


	//   ....[11]....
        /*0130*/ 	.word	0x000005c0
        /*0134*/ 	.word	0x000000ff
        /*0138*/ 	.word	0x00000068
        /*013c*/ 	.short	0x0100
        /*013e*/ 	.byte	0x06
	.zero		1


	//   ....[12]....
        /*0140*/ 	.word	0x000011e0
        /*0144*/ 	.word	0x00000003
        /*0148*/ 	.word	0x00000000
        /*014c*/ 	.short	0x010a
        /*014e*/ 	.byte	0x3f
	.zero		1


	//   ....[13]....
        /*0150*/ 	.word	0x00001220
        /*0154*/ 	.word	0x00000003
        /*0158*/ 	.word	0x00000000
        /*015c*/ 	.short	0x010a
        /*015e*/ 	.byte	0x3f
	.zero		1


	//   ....[14]....
        /*0160*/ 	.word	0x00001720
        /*0164*/ 	.word	0x000000ff
        /*0168*/ 	.word	0x00000000
        /*016c*/ 	.short	0x010a
        /*016e*/ 	.byte	0x07
	.zero		1


	//   ....[15]....
        /*0170*/ 	.word	0x00001760
        /*0174*/ 	.word	0x000000ff
        /*0178*/ 	.word	0x00000000
        /*017c*/ 	.short	0x010a
        /*017e*/ 	.byte	0x07
	.zero		1


	//   ....[16]....
        /*0180*/ 	.word	0x00001b40
        /*0184*/ 	.word	0x000000ff
        /*0188*/ 	.word	0x00000000
        /*018c*/ 	.short	0x0101
        /*018e*/ 	.byte	0x07
	.zero		1


	//   ....[17]....
        /*0190*/ 	.word	0x00001d40
        /*0194*/ 	.word	0x000000ff
        /*0198*/ 	.word	0x00000000
        /*019c*/ 	.short	0x0101
        /*019e*/ 	.byte	0x06
	.zero		1


	//   ....[18]....
        /*01a0*/ 	.word	0x00007e70
        /*01a4*/ 	.word	0x0000000e
        /*01a8*/ 	.word	0x00000028
        /*01ac*/ 	.short	0x010a
        /*01ae*/ 	.byte	0x3f
	.zero		1


	//   ....[19]....
        /*01b0*/ 	.word	0x000082d0
        /*01b4*/ 	.word	0x00000006
        /*01b8*/ 	.word	0x00000068
        /*01bc*/ 	.short	0x0101
        /*01be*/ 	.byte	0x3f
	.zero		1


	//   ....[20]....
        /*01c0*/ 	.word	0x00008a00
        /*01c4*/ 	.word	0x00000007
        /*01c8*/ 	.word	0x00000000
        /*01cc*/ 	.short	0x010a
        /*01ce*/ 	.byte	0x3f
	.zero		1


	//   ....[21]....
        /*01d0*/ 	.word	0x00008a80
        /*01d4*/ 	.word	0x00000009
        /*01d8*/ 	.word	0x00000000
        /*01dc*/ 	.short	0x010a
        /*01de*/ 	.byte	0x3f
	.zero		1


	//   ....[22]....
        /*01e0*/ 	.word	0x00008b10
        /*01e4*/ 	.word	0x00000006
        /*01e8*/ 	.word	0x00000000
        /*01ec*/ 	.short	0x010a
        /*01ee*/ 	.byte	0x3f
	.zero		1


	//   ....[23]....
        /*01f0*/ 	.word	0x00008ba0
        /*01f4*/ 	.word	0x00000009
        /*01f8*/ 	.word	0x00000000
        /*01fc*/ 	.short	0x010a
        /*01fe*/ 	.byte	0x3f
	.zero		1


	//   ....[24]....
        /*0200*/ 	.word	0x00008c30
        /*0204*/ 	.word	0x00000003
        /*0208*/ 	.word	0x00000000
        /*020c*/ 	.short	0x010a
        /*020e*/ 	.byte	0x3f
	.zero		1


	//   ....[25]....
        /*0210*/ 	.word	0x00008c90
        /*0214*/ 	.word	0x00000003
        /*0218*/ 	.word	0x00000000
        /*021c*/ 	.short	0x010a
        /*021e*/ 	.byte	0x3f
	.zero		1


	//   ....[26]....
        /*0220*/ 	.word	0x00008cf0
        /*0224*/ 	.word	0x00000004
        /*0228*/ 	.word	0x00000000
        /*022c*/ 	.short	0x010a
        /*022e*/ 	.byte	0x3f
	.zero		1


	//   ....[27]....
        /*0230*/ 	.word	0x00008dc0
        /*0234*/ 	.word	0x0000000e
        /*0238*/ 	.word	0x00000028
        /*023c*/ 	.short	0x010a
        /*023e*/ 	.byte	0x3f
	.zero		1


	//   ....[28]....
        /*0240*/ 	.word	0x00008e90
        /*0244*/ 	.word	0x00000007
        /*0248*/ 	.word	0x00000000
        /*024c*/ 	.short	0x010a
        /*024e*/ 	.byte	0x3f
	.zero		1


	//   ....[29]....
        /*0250*/ 	.word	0x00008ee0
        /*0254*/ 	.word	0x00000009
        /*0258*/ 	.word	0x00000000
        /*025c*/ 	.short	0x010a
        /*025e*/ 	.byte	0x3f
	.zero		1


	//   ....[30]....
        /*0260*/ 	.word	0x00008f30
        /*0264*/ 	.word	0x00000006
        /*0268*/ 	.word	0x00000000
        /*026c*/ 	.short	0x010a
        /*026e*/ 	.byte	0x3f
	.zero		1


	//   ....[31]....
        /*0270*/ 	.word	0x00008f80
        /*0274*/ 	.word	0x00000009
        /*0278*/ 	.word	0x00000000
        /*027c*/ 	.short	0x010a
        /*027e*/ 	.byte	0x3f
	.zero		1


	//----- nvinfo : EIATTR_NUM_MBARRIERS
	.align		4
.L_35:
        /*0280*/ 	.byte	0x03, 0x38
        /*0282*/ 	.short	0x000c


	//----- nvinfo : EIATTR_EXIT_INSTR_OFFSETS
	.align		4
        /*0284*/ 	.byte	0x04, 0x1c
        /*0286*/ 	.short	(.L_37 - .L_36)


	//   ....[0]....
.L_36:
        /*0288*/ 	.word	0x00000610


	//   ....[1]....
        /*028c*/ 	.word	0x00000ed0


	//   ....[2]....
        /*0290*/ 	.word	0x000074a0


	//   ....[3]....
        /*0294*/ 	.word	0x00007ad0


	//   ....[4]....
        /*0298*/ 	.word	0x00008c80


	//----- nvinfo : EIATTR_MAX_THREADS
	.align		4
.L_37:
        /*029c*/ 	.byte	0x04, 0x05
        /*029e*/ 	.short	(.L_39 - .L_38)
.L_38:
        /*02a0*/ 	.word	0x00000180
        /*02a4*/ 	.word	0x00000001
        /*02a8*/ 	.word	0x00000001


	//----- nvinfo : EIATTR_CRS_STACK_SIZE
	.align		4
.L_39:
        /*02ac*/ 	.byte	0x04, 0x1e
        /*02ae*/ 	.short	(.L_41 - .L_40)
.L_40:
        /*02b0*/ 	.word	0x00000000


	//----- nvinfo : EIATTR_CBANK_PARAM_SIZE
	.align		4
.L_41:
        /*02b4*/ 	.byte	0x03, 0x19
        /*02b6*/ 	.short	0x0470


	//----- nvinfo : EIATTR_PARAM_CBANK
	.align		4
        /*02b8*/ 	.byte	0x04, 0x0a
        /*02ba*/ 	.short	(.L_43 - .L_42)
	.align		4
.L_42:
        /*02bc*/ 	.word	index@(.nv.constant0._ZN7cutlass13device_kernelINS_4gemm6kernel13GemmUniversalIN4cute5tupleIJiiiiEEENS1_10collective13CollectiveMmaINS1_34MainloopSm90TmaGmmaWarpSpecializedILi5ENS5_IJNS4_1CILi1EEESB_SB_EEENS1_35KernelTmaWarpSpecializedCooperativeEEENS5_IJNSA_ILi256EEENSA_ILi64EEESG_EEENS_6half_tENS5_IJSB_llEEESI_SJ_NS4_8TiledMMAINS4_8MMA_AtomIJNS4_4SM904GMMA25MMA_64x64x16_F32F16F16_SSILNSN_5MajorE1ELSP_1ELNSN_7ScaleInE1ELSQ_1EEEEEENS4_6LayoutINS5_IJNSA_ILi2EEESB_SB_EEENS5_IJSB_NSA_ILi0EEESW_EEEEENS5_IJNS4_10UnderscoreESZ_SZ_EEEEENS4_13SM90_TMA_LOADENS4_14ComposedLayoutINS4_7SwizzleILi3ELi4ELi3EEENS4_18smem_ptr_flag_bitsILi16EEENST_INS5_IJSG_NSA_ILi8EEEEEENS5_IJSB_SG_EEEEEEEvNS4_8identityES12_S1C_vS1D_EENS_8epilogue10collective6detail29Sm90TmaWarpSpecializedAdapterINS1G_15DefaultEpilogueISI_NS5_IJlSB_lEEES1K_NS1F_6thread17LinearCombinationISI_Li1EffLNS1L_9ScaleType4KindE0ELNS_15FloatRoundStyleE2ESI_EENS1_15EpilogueDefaultEEEEEvvEEEEvNT_6ParamsE)
        /*02c0*/ 	.short	0x0210
        /*02c2*/ 	.short	0x0470


	//----- nvinfo : EIATTR_SW_WAR
	.align		4
.L_43:
        /*02c4*/ 	.byte	0x04, 0x36
        /*02c6*/ 	.short	(.L_45 - .L_44)
.L_44:
        /*02c8*/ 	.word	0x00000008
.L_45:


//--------------------- .nv.callgraph             --------------------------
	.section	.nv.callgraph,"",@"SHT_CUDA_CALLGRAPH"
	.align	4
	.sectionentsize	8
	.align		4
        /*0000*/ 	.word	0x00000000
	.align		4
        /*0004*/ 	.word	0xffffffff
	.align		4
        /*0008*/ 	.word	index@(_ZN7cutlass13device_kernelINS_4gemm6kernel13GemmUniversalIN4cute5tupleIJiiiiEEENS1_10collective13CollectiveMmaINS1_34MainloopSm90TmaGmmaWarpSpecializedILi5ENS5_IJNS4_1CILi1EEESB_SB_EEENS1_35KernelTmaWarpSpecializedCooperativeEEENS5_IJNSA_ILi256EEENSA_ILi64EEESG_EEENS_6half_tENS5_IJSB_llEEESI_SJ_NS4_8TiledMMAINS4_8MMA_AtomIJNS4_4SM904GMMA25MMA_64x64x16_F32F16F16_SSILNSN_5MajorE1ELSP_1ELNSN_7ScaleInE1ELSQ_1EEEEEENS4_6LayoutINS5_IJNSA_ILi2EEESB_SB_EEENS5_IJSB_NSA_ILi0EEESW_EEEEENS5_IJNS4_10UnderscoreESZ_SZ_EEEEENS4_13SM90_TMA_LOADENS4_14ComposedLayoutINS4_7SwizzleILi3ELi4ELi3EEENS4_18smem_ptr_flag_bitsILi16EEENST_INS5_IJSG_NSA_ILi8EEEEEENS5_IJSB_SG_EEEEEEEvNS4_8identityES12_S1C_vS1D_EENS_8epilogue10collective6detail29Sm90TmaWarpSpecializedAdapterINS1G_15DefaultEpilogueISI_NS5_IJlSB_lEEES1K_NS1F_6thread17LinearCombinationISI_Li1EffLNS1L_9ScaleType4KindE0ELNS_15FloatRoundStyleE2ESI_EENS1_15EpilogueDefaultEEEEEvvEEEEvNT_6ParamsE)
	.align		4
        /*000c*/ 	.word	index@(__assertfail)
	.align		4
        /*0010*/ 	.word	0x00000000
	.align		4
        /*0014*/ 	.word	0xfffffffe
	.align		4
        /*0018*/ 	.word	0x00000000
	.align		4
        /*001c*/ 	.word	0xfffffffd
	.align		4
        /*0020*/ 	.word	0x00000000
	.align		4
        /*0024*/ 	.word	0xfffffffc


//--------------------- .nv.constant4             --------------------------
	.section	.nv.constant4,"a",@progbits
	.align	8
	.align		8
.nv.constant4:
        /*0000*/ 	.dword	__assertfail
	.align		8
        /*0008*/ 	.dword	__unnamed_1
	.align		8
        /*0010*/ 	.dword	_ZN40_INTERNAL_86204d7d_4_k_cu_1ca3671f_247884cuda3std3__45__cpo5beginE
	.align		8
        /*0018*/ 	.dword	_ZN40_INTERNAL_86204d7d_4_k_cu_1ca3671f_247884cuda3std3__45__cpo3endE
	.align		8
        /*0020*/ 	.dword	_ZN40_INTERNAL_86204d7d_4_k_cu_1ca3671f_247884cuda3std3__45__cpo6cbeginE
	.align		8
        /*0028*/ 	.dword	_ZN40_INTERNAL_86204d7d_4_k_cu_1ca3671f_247884cuda3std3__45__cpo4cendE
	.align		8
        /*0030*/ 	.dword	_ZN40_INTERNAL_86204d7d_4_k_cu_1ca3671f_247884cuda3std3__442_GLOBAL__N__86204d7d_4_k_cu_1ca3671f_247886ignoreE
	.align		8
        /*0038*/ 	.dword	_ZN40_INTERNAL_86204d7d_4_k_cu_1ca3671f_247884cuda3std3__419piecewise_constructE
	.align		8
        /*0040*/ 	.dword	_ZN40_INTERNAL_86204d7d_4_k_cu_1ca3671f_247884cuda3std3__48in_placeE
	.align		8
        /*0048*/ 	.dword	_ZN40_INTERNAL_86204d7d_4_k_cu_1ca3671f_247884cuda3std6ranges3__45__cpo4swapE
	.align		8
        /*0050*/ 	.dword	_ZN40_INTERNAL_86204d7d_4_k_cu_1ca3671f_247884cuda3std6ranges3__45__cpo9iter_moveE
	.align		8
        /*0058*/ 	.dword	_ZN40_INTERNAL_86204d7d_4_k_cu_1ca3671f_247884cute7productE
	.align		8
        /*0060*/ 	.dword	_ZN40_INTERNAL_86204d7d_4_k_cu_1ca3671f_247884cute1_E
	.align		8
        /*0068*/ 	.dword	$str$22
	.align		8
        /*0070*/ 	.dword	$str$23


//--------------------- .text._ZN7cutlass13device_kernelINS_4gemm6kernel13GemmUniversalIN4cute5tupleIJiiiiEEENS1_10collective13CollectiveMmaINS1_34MainloopSm90TmaGmmaWarpSpecializedILi5ENS5_IJNS4_1CILi1EEESB_SB_EEENS1_35KernelTmaWarpSpecializedCooperativeEEENS5_IJNSA_ILi256EEENSA_ILi64EEESG_EEENS_6half_tENS5_IJSB_llEEESI_SJ_NS4_8TiledMMAINS4_8MMA_AtomIJNS4_4SM904GMMA25MMA_64x64x16_F32F16F16_SSILNSN_5MajorE1ELSP_1ELNSN_7ScaleInE1ELSQ_1EEEEEENS4_6LayoutINS5_IJNSA_ILi2EEESB_SB_EEENS5_IJSB_NSA_ILi0EEESW_EEEEENS5_IJNS4_10UnderscoreESZ_SZ_EEEEENS4_13SM90_TMA_LOADENS4_14ComposedLayoutINS4_7SwizzleILi3ELi4ELi3EEENS4_18smem_ptr_flag_bitsILi16EEENST_INS5_IJSG_NSA_ILi8EEEEEENS5_IJSB_SG_EEEEEEEvNS4_8identityES12_S1C_vS1D_EENS_8epilogue10collective6detail29Sm90TmaWarpSpecializedAdapterINS1G_15DefaultEpilogueISI_NS5_IJlSB_lEEES1K_NS1F_6thread17LinearCombinationISI_Li1EffLNS1L_9ScaleType4KindE0ELNS_15FloatRoundStyleE2ESI_EENS1_15EpilogueDefaultEEEEEvvEEEEvNT_6ParamsE --------------------------
	.section	.text._ZN7cutlass13device_kernelINS_4gemm6kernel13GemmUniversalIN4cute5tupleIJiiiiEEENS1_10collective13CollectiveMmaINS1_34MainloopSm90TmaGmmaWarpSpecializedILi5ENS5_IJNS4_1CILi1EEESB_SB_EEENS1_35KernelTmaWarpSpecializedCooperativeEEENS5_IJNSA_ILi256EEENSA_ILi64EEESG_EEENS_6half_tENS5_IJSB_llEEESI_SJ_NS4_8TiledMMAINS4_8MMA_AtomIJNS4_4SM904GMMA25MMA_64x64x16_F32F16F16_SSILNSN_5MajorE1ELSP_1ELNSN_7ScaleInE1ELSQ_1EEEEEENS4_6LayoutINS5_IJNSA_ILi2EEESB_SB_EEENS5_IJSB_NSA_ILi0EEESW_EEEEENS5_IJNS4_10UnderscoreESZ_SZ_EEEEENS4_13SM90_TMA_LOADENS4_14ComposedLayoutINS4_7SwizzleILi3ELi4ELi3EEENS4_18smem_ptr_flag_bitsILi16EEENST_INS5_IJSG_NSA_ILi8EEEEEENS5_IJSB_SG_EEEEEEEvNS4_8identityES12_S1C_vS1D_EENS_8epilogue10collective6detail29Sm90TmaWarpSpecializedAdapterINS1G_15DefaultEpilogueISI_NS5_IJlSB_lEEES1K_NS1F_6thread17LinearCombinationISI_Li1EffLNS1L_9ScaleType4KindE0ELNS_15FloatRoundStyleE2ESI_EENS1_15EpilogueDefaultEEEEEvvEEEEvNT_6ParamsE,"ax",@progbits
	.align	128
.text._ZN7cutlass13device_kernelINS_4gemm6kernel13GemmUniversalIN4cute5tupleIJiiiiEEENS1_10collective13CollectiveMmaINS1_34MainloopSm90TmaGmmaWarpSpecializedILi5ENS5_IJNS4_1CILi1EEESB_SB_EEENS1_35KernelTmaWarpSpecializedCooperativeEEENS5_IJNSA_ILi256EEENSA_ILi64EEESG_EEENS_6half_tENS5_IJSB_llEEESI_SJ_NS4_8TiledMMAINS4_8MMA_AtomIJNS4_4SM904GMMA25MMA_64x64x16_F32F16F16_SSILNSN_5MajorE1ELSP_1ELNSN_7ScaleInE1ELSQ_1EEEEEENS4_6LayoutINS5_IJNSA_ILi2EEESB_SB_EEENS5_IJSB_NSA_ILi0EEESW_EEEEENS5_IJNS4_10UnderscoreESZ_SZ_EEEEENS4_13SM90_TMA_LOADENS4_14ComposedLayoutINS4_7SwizzleILi3ELi4ELi3EEENS4_18smem_ptr_flag_bitsILi16EEENST_INS5_IJSG_NSA_ILi8EEEEEENS5_IJSB_SG_EEEEEEEvNS4_8identityES12_S1C_vS1D_EENS_8epilogue10collective6detail29Sm90TmaWarpSpecializedAdapterINS1G_15DefaultEpilogueISI_NS5_IJlSB_lEEES1K_NS1F_6thread17LinearCombinationISI_Li1EffLNS1L_9ScaleType4KindE0ELNS_15FloatRoundStyleE2ESI_EENS1_15EpilogueDefaultEEEEEvvEEEEvNT_6ParamsE:
        .type           _ZN7cutlass13device_kernelINS_4gemm6kernel13GemmUniversalIN4cute5tupleIJiiiiEEENS1_10collective13CollectiveMmaINS1_34MainloopSm90TmaGmmaWarpSpecializedILi5ENS5_IJNS4_1CILi1EEESB_SB_EEENS1_35KernelTmaWarpSpecializedCooperativeEEENS5_IJNSA_ILi256EEENSA_ILi64EEESG_EEENS_6half_tENS5_IJSB_llEEESI_SJ_NS4_8TiledMMAINS4_8MMA_AtomIJNS4_4SM904GMMA25MMA_64x64x16_F32F16F16_SSILNSN_5MajorE1ELSP_1ELNSN_7ScaleInE1ELSQ_1EEEEEENS4_6LayoutINS5_IJNSA_ILi2EEESB_SB_EEENS5_IJSB_NSA_ILi0EEESW_EEEEENS5_IJNS4_10UnderscoreESZ_SZ_EEEEENS4_13SM90_TMA_LOADENS4_14ComposedLayoutINS4_7SwizzleILi3ELi4ELi3EEENS4_18smem_ptr_flag_bitsILi16EEENST_INS5_IJSG_NSA_ILi8EEEEEENS5_IJSB_SG_EEEEEEEvNS4_8identityES12_S1C_vS1D_EENS_8epilogue10collective6detail29Sm90TmaWarpSpecializedAdapterINS1G_15DefaultEpilogueISI_NS5_IJlSB_lEEES1K_NS1F_6thread17LinearCombinationISI_Li1EffLNS1L_9ScaleType4KindE0ELNS_15FloatRoundStyleE2ESI_EENS1_15EpilogueDefaultEEEEEvvEEEEvNT_6ParamsE,@function
        .size           _ZN7cutlass13device_kernelINS_4gemm6kernel13GemmUniversalIN4cute5tupleIJiiiiEEENS1_10collective13CollectiveMmaINS1_34MainloopSm90TmaGmmaWarpSpecializedILi5ENS5_IJNS4_1CILi1EEESB_SB_EEENS1_35KernelTmaWarpSpecializedCooperativeEEENS5_IJNSA_ILi256EEENSA_ILi64EEESG_EEENS_6half_tENS5_IJSB_llEEESI_SJ_NS4_8TiledMMAINS4_8MMA_AtomIJNS4_4SM904GMMA25MMA_64x64x16_F32F16F16_SSILNSN_5MajorE1ELSP_1ELNSN_7ScaleInE1ELSQ_1EEEEEENS4_6LayoutINS5_IJNSA_ILi2EEESB_SB_EEENS5_IJSB_NSA_ILi0EEESW_EEEEENS5_IJNS4_10UnderscoreESZ_SZ_EEEEENS4_13SM90_TMA_LOADENS4_14ComposedLayoutINS4_7SwizzleILi3ELi4ELi3EEENS4_18smem_ptr_flag_bitsILi16EEENST_INS5_IJSG_NSA_ILi8EEEEEENS5_IJSB_SG_EEEEEEEvNS4_8identityES12_S1C_vS1D_EENS_8epilogue10collective6detail29Sm90TmaWarpSpecializedAdapterINS1G_15DefaultEpilogueISI_NS5_IJlSB_lEEES1K_NS1F_6thread17LinearCombinationISI_Li1EffLNS1L_9ScaleType4KindE0ELNS_15FloatRoundStyleE2ESI_EENS1_15EpilogueDefaultEEEEEvvEEEEvNT_6ParamsE,(.L_x_194 - _ZN7cutlass13device_kernelINS_4gemm6kernel13GemmUniversalIN4cute5tupleIJiiiiEEENS1_10collective13CollectiveMmaINS1_34MainloopSm90TmaGmmaWarpSpecializedILi5ENS5_IJNS4_1CILi1EEESB_SB_EEENS1_35KernelTmaWarpSpecializedCooperativeEEENS5_IJNSA_ILi256EEENSA_ILi64EEESG_EEENS_6half_tENS5_IJSB_llEEESI_SJ_NS4_8TiledMMAINS4_8MMA_AtomIJNS4_4SM904GMMA25MMA_64x64x16_F32F16F16_SSILNSN_5MajorE1ELSP_1ELNSN_7ScaleInE1ELSQ_1EEEEEENS4_6LayoutINS5_IJNSA_ILi2EEESB_SB_EEENS5_IJSB_NSA_ILi0EEESW_EEEEENS5_IJNS4_10UnderscoreESZ_SZ_EEEEENS4_13SM90_TMA_LOADENS4_14ComposedLayoutINS4_7SwizzleILi3ELi4ELi3EEENS4_18smem_ptr_flag_bitsILi16EEENST_INS5_IJSG_NSA_ILi8EEEEEENS5_IJSB_SG_EEEEEEEvNS4_8identityES12_S1C_vS1D_EENS_8epilogue10collective6detail29Sm90TmaWarpSpecializedAdapterINS1G_15DefaultEpilogueISI_NS5_IJlSB_lEEES1K_NS1F_6thread17LinearCombinationISI_Li1EffLNS1L_9ScaleType4KindE0ELNS_15FloatRoundStyleE2ESI_EENS1_15EpilogueDefaultEEEEEvvEEEEvNT_6ParamsE)
        .other          _ZN7cutlass13device_kernelINS_4gemm6kernel13GemmUniversalIN4cute5tupleIJiiiiEEENS1_10collective13CollectiveMmaINS1_34MainloopSm90TmaGmmaWarpSpecializedILi5ENS5_IJNS4_1CILi1EEESB_SB_EEENS1_35KernelTmaWarpSpecializedCooperativeEEENS5_IJNSA_ILi256EEENSA_ILi64EEESG_EEENS_6half_tENS5_IJSB_llEEESI_SJ_NS4_8TiledMMAINS4_8MMA_AtomIJNS4_4SM904GMMA25MMA_64x64x16_F32F16F16_SSILNSN_5MajorE1ELSP_1ELNSN_7ScaleInE1ELSQ_1EEEEEENS4_6LayoutINS5_IJNSA_ILi2EEESB_SB_EEENS5_IJSB_NSA_ILi0EEESW_EEEEENS5_IJNS4_10UnderscoreESZ_SZ_EEEEENS4_13SM90_TMA_LOADENS4_14ComposedLayoutINS4_7SwizzleILi3ELi4ELi3EEENS4_18smem_ptr_flag_bitsILi16EEENST_INS5_IJSG_NSA_ILi8EEEEEENS5_IJSB_SG_EEEEEEEvNS4_8identityES12_S1C_vS1D_EENS_8epilogue10collective6detail29Sm90TmaWarpSpecializedAdapterINS1G_15DefaultEpilogueISI_NS5_IJlSB_lEEES1K_NS1F_6thread17LinearCombinationISI_Li1EffLNS1L_9ScaleType4KindE0ELNS_15FloatRoundStyleE2ESI_EENS1_15EpilogueDefaultEEEEEvvEEEEvNT_6ParamsE,@"STO_CUDA_ENTRY STV_DEFAULT"
_ZN7cutlass13device_kernelINS_4gemm6kernel13GemmUniversalIN4cute5tupleIJiiiiEEENS1_10collective13CollectiveMmaINS1_34MainloopSm90TmaGmmaWarpSpecializedILi5ENS5_IJNS4_1CILi1EEESB_SB_EEENS1_35KernelTmaWarpSpecializedCooperativeEEENS5_IJNSA_ILi256EEENSA_ILi64EEESG_EEENS_6half_tENS5_IJSB_llEEESI_SJ_NS4_8TiledMMAINS4_8MMA_AtomIJNS4_4SM904GMMA25MMA_64x64x16_F32F16F16_SSILNSN_5MajorE1ELSP_1ELNSN_7ScaleInE1ELSQ_1EEEEEENS4_6LayoutINS5_IJNSA_ILi2EEESB_SB_EEENS5_IJSB_NSA_ILi0EEESW_EEEEENS5_IJNS4_10UnderscoreESZ_SZ_EEEEENS4_13SM90_TMA_LOADENS4_14ComposedLayoutINS4_7SwizzleILi3ELi4ELi3EEENS4_18smem_ptr_flag_bitsILi16EEENST_INS5_IJSG_NSA_ILi8EEEEEENS5_IJSB_SG_EEEEEEEvNS4_8identityES12_S1C_vS1D_EENS_8epilogue10collective6detail29Sm90TmaWarpSpecializedAdapterINS1G_15DefaultEpilogueISI_NS5_IJlSB_lEEES1K_NS1F_6thread17LinearCombinationISI_Li1EffLNS1L_9ScaleType4KindE0ELNS_15FloatRoundStyleE2ESI_EENS1_15EpilogueDefaultEEEEEvvEEEEvNT_6ParamsE:
[----:B------:R-:W0:Y:S01]  /*0000*/  LDC R1, c[0x0][0x28] ;  /* 0x00000a00ff017b82 */ /* 0x000e220000000800 */
[----:B------:R-:W1:Y:S01]  /*0010*/  S2R R18, SR_TID.X ;  /* 0x0000000000127919 */ /* 0x000e620000002100 */
[----:B------:R-:W-:Y:S01]  /*0020*/  ELECT P0, URZ, PT ;  /* 0x00000000003f782f */ /* 0x000fe20003800000 */
[----:B------:R-:W-:Y:S01]  /*0030*/  BSSY B0, `(.L_x_0) ;  /* 0x000000f000007945 */ /* 0x000fe20003800000 */
[--C-:B-1----:R-:W-:Y:S02]  /*0040*/  SHF.R.U32.HI R0, RZ, 0x5, R18.reuse ;  /* 0x00000005ff007819 */ /* 0x102fe40000011612 */
[----:B------:R-:W-:-:S03]  /*0050*/  SHF.R.U32.HI R22, RZ, 0x7, R18 ;  /* 0x00000007ff167819 */ /* 0x000fc60000011612 */
[----:B------:R-:W1:Y:S04]  /*0060*/  SHFL.IDX PT, R5, R0, RZ, 0x1f ;  /* 0x00001fff00057589 */ /* 0x000e6800000e0000 */
[----:B------:R2:W3:Y:S01]  /*0070*/  SHFL.IDX PT, R8, R22, RZ, 0x1f ;  /* 0x00001fff16087589 */ /* 0x0004e200000e0000 */
[----:B-1----:R-:W-:-:S13]  /*0080*/  ISETP.NE.OR P0, PT, R5, RZ, !P0 ;  /* 0x000000ff0500720c */ /* 0x002fda0004705670 */
[----:B0-23--:R-:W-:Y:S05]  /*0090*/  @P0 BRA `(.L_x_1) ;  /* 0x0000000000200947 */ /* 0x00dfea0003800000 */
[----:B------:R-:W-:Y:S02]  /*00a0*/  ULDC.64 UR4, c[0x0][0x198] ;  /* 0x0000660000047ab9 */ /* 0x000fe40000000a00 */
[----:B------:R-:W-:Y:S02]  /*00b0*/  UIADD3 UR6, UP0, UR4, 0xf0, URZ ;  /* 0x000000f004067890 */ /* 0x000fe4000ff1e03f */
[----:B------:R-:W-:Y:S02]  /*00c0*/  UIADD3 UR4, UP1, UR4, 0x1f0, URZ ;  /* 0x000001f004047890 */ /* 0x000fe4000ff3e03f */
[----:B------:R-:W-:Y:S02]  /*00d0*/  UIADD3.X UR7, URZ, UR5, URZ, UP0, !UPT ;  /* 0x000000053f077290 */ /* 0x000fe400087fe43f */
[----:B------:R-:W-:-:S07]  /*00e0*/  UIADD3.X UR5, URZ, UR5, URZ, UP1, !UPT ;  /* 0x000000053f057290 */ /* 0x000fce0008ffe43f */
[----:B------:R0:W-:Y:S02]  /*00f0*/  UTMACCTL.PF [UR6] ;  /* 0x00000000060079b9 */ /* 0x0001e40008040000 */
[----:B------:R0:W-:Y:S02]  /*0100*/  UTMACCTL.PF [UR4] ;  /* 0x00000000040079b9 */ /* 0x0001e40008040000 */
[----:B0-----:R-:W-:Y:S01]  /*0110*/  NOP ;  /* 0x0000000000007918 */ /* 0x001fe20000000000 */
.L_x_1:
[----:B------:R-:W-:Y:S05]  /*0120*/  BSYNC B0 ;  /* 0x0000000000007941 */ /* 0x000fea0003800000 */
.L_x_0:
[----:B------:R-:W0:Y:S02]  /*0130*/  SHFL.IDX PT, R2, R0, RZ, 0x1f ;  /* 0x00001fff00027589 */ /* 0x000e2400000e0000 */
[----:B0-----:R-:W-:-:S13]  /*0140*/  ISETP.NE.AND P0, PT, R2, RZ, PT ;  /* 0x000000ff0200720c */ /* 0x001fda0003f05270 */
[----:B------:R-:W-:Y:S05]  /*0150*/  @P0 BRA `(.L_x_2) ;  /* 0x0000000000600947 */ /* 0x000fea0003800000 */
[----:B------:R-:W0:Y:S01]  /*0160*/  S2UR UR8, SR_CgaCtaId ;  /* 0x00000000000879c3 */ /* 0x000e220000008800 */
[----:B------:R-:W-:Y:S01]  /*0170*/  UMOV UR4, 0x400 ;  /* 0x0000040000047882 */ /* 0x000fe20000000000 */
[----:B------:R-:W-:Y:S01]  /*0180*/  UMOV UR5, 0x1 ;  /* 0x0000000100057882 */ /* 0x000fe20000000000 */
[----:B------:R-:W-:Y:S01]  /*0190*/  UMOV UR6, 0x100 ;  /* 0x0000010000067882 */ /* 0x000fe20000000000 */
[----:B------:R-:W-:Y:S01]  /*01a0*/  ELECT P0, URZ, PT ;  /* 0x00000000003f782f */ /* 0x000fe20003800000 */
[----:B------:R-:W-:-:S04]  /*01b0*/  UIADD3 UR6, -UR6, 0x100000, URZ ;  /* 0x0010000006067890 */ /* 0x000fc8000fffe13f */
[----:B------:R-:W-:Y:S02]  /*01c0*/  USHF.L.U32 UR7, UR6, 0xb, URZ ;  /* 0x0000000b06077899 */ /* 0x000fe4000800063f */
[----:B------:R-:W-:Y:S02]  /*01d0*/  USHF.L.U32 UR6, UR6, 0x1, URZ ;  /* 0x0000000106067899 */ /* 0x000fe4000800063f */
[----:B0-----:R-:W-:Y:S02]  /*01e0*/  ULEA UR8, UR8, UR4, 0x18 ;  /* 0x0000000408087291 */ /* 0x001fe4000f8ec03f */
[----:B------:R-:W-:-:S04]  /*01f0*/  UIADD3 UR4, -UR5, 0x100000, URZ ;  /* 0x0010000005047890 */ /* 0x000fc8000fffe13f */
[----:B------:R-:W-:Y:S02]  /*0200*/  USHF.L.U32 UR5, UR4, 0xb, URZ ;  /* 0x0000000b04057899 */ /* 0x000fe4000800063f */
[----:B------:R-:W-:Y:S01]  /*0210*/  USHF.L.U32 UR4, UR4, 0x1, URZ ;  /* 0x0000000104047899 */ /* 0x000fe2000800063f */
[----:B------:R-:W0:Y:S11]  /*0220*/  FENCE.VIEW.ASYNC.S ;  /* 0x00000000000073c6 */ /* 0x000e360000000000 */
[----:B0-----:R0:W1:Y:S01]  /*0230*/  SYNCS.EXCH.64 URZ, [UR8], UR4 ;  /* 0x00000004083f75b2 */ /* 0x0010620008000100 */
[----:B------:R0:W2:Y:S01]  /*0240*/  SYNCS.EXCH.64 URZ, [UR8+0x28], UR6 ;  /* 0x00002806083f75b2 */ /* 0x0000a20008000100 */
[----:B------:R0:W3:Y:S01]  /*0250*/  SYNCS.EXCH.64 URZ, [UR8+0x8], UR4 ;  /* 0x00000804083f75b2 */ /* 0x0000e20008000100 */
[----:B------:R0:W4:Y:S01]  /*0260*/  SYNCS.EXCH.64 URZ, [UR8+0x30], UR6 ;  /* 0x00003006083f75b2 */ /* 0x0001220008000100 */
[----:B------:R0:W0:Y:S01]  /*0270*/  SYNCS.EXCH.64 URZ, [UR8+0x10], UR4 ;  /* 0x00001004083f75b2 */ /* 0x0000220008000100 */
[----:B------:R0:W0:Y:S01]  /*0280*/  SYNCS.EXCH.64 URZ, [UR8+0x38], UR6 ;  /* 0x00003806083f75b2 */ /* 0x0000220008000100 */
[----:B------:R0:W0:Y:S01]  /*0290*/  SYNCS.EXCH.64 URZ, [UR8+0x18], UR4 ;  /* 0x00001804083f75b2 */ /* 0x0000220008000100 */
[----:B------:R0:W0:Y:S01]  /*02a0*/  SYNCS.EXCH.64 URZ, [UR8+0x40], UR6 ;  /* 0x00004006083f75b2 */ /* 0x0000220008000100 */
[----:B------:R0:W0:Y:S01]  /*02b0*/  SYNCS.EXCH.64 URZ, [UR8+0x20], UR4 ;  /* 0x00002004083f75b2 */ /* 0x0000220008000100 */
[----:B------:R0:W0:Y:S01]  /*02c0*/  SYNCS.EXCH.64 URZ, [UR8+0x48], UR6 ;  /* 0x00004806083f75b2 */ /* 0x0000220008000100 */
[----:B------:R-:W-:Y:S01]  /*02d0*/  NOP ;  /* 0x0000000000007918 */ /* 0x000fe20000000000 */
.L_x_2:
[----:B------:R-:W5:Y:S01]  /*02e0*/  SHFL.IDX PT, R0, R0, RZ, 0x1f ;  /* 0x00001fff00007589 */ /* 0x000f6200000e0000 */
[----:B------:R-:W1:Y:S01]  /*02f0*/  LDC R2, c[0x0][0x65c] ;  /* 0x00019700ff027b82 */ /* 0x000e620000000800 */
[----:B------:R-:W-:Y:S02]  /*0300*/  ELECT P0, URZ, PT ;  /* 0x00000000003f782f */ /* 0x000fe40003800000 */
[----:B------:R-:W-:Y:S01]  /*0310*/  LOP3.LUT R6, R6, 0xfffff7ff, RZ, 0xc0, !PT ;  /* 0xfffff7ff06067812 */ /* 0x000fe200078ec0ff */
[----:B------:R-:W2:Y:S01]  /*0320*/  S2R R3, SR_CTAID.Y ;  /* 0x0000000000037919 */ /* 0x000ea20000002600 */
[----:B0-----:R-:W-:Y:S01]  /*0330*/  UMOV UR4, 0x20 ;  /* 0x0000002000047882 */ /* 0x001fe20000000000 */
[----:B------:R-:W-:Y:S01]  /*0340*/  ISETP.NE.AND P2, PT, R8, RZ, PT ;  /* 0x000000ff0800720c */ /* 0x000fe20003f45270 */
[----:B------:R-:W-:Y:S01]  /*0350*/  NOP ;  /* 0x0000000000007918 */ /* 0x000fe20000000000 */
[----:B------:R-:W0:Y:S01]  /*0360*/  S2R R4, SR_CTAID.X ;  /* 0x0000000000047919 */ /* 0x000e220000002500 */
[----:B------:R-:W-:Y:S01]  /*0370*/  NOP ;  /* 0x0000000000007918 */ /* 0x000fe20000000000 */
[----:B-----5:R-:W-:-:S02]  /*0380*/  ISETP.NE.OR P0, PT, R0, RZ, !P0 ;  /* 0x000000ff0000720c */ /* 0x020fc40004705670 */
[----:B-1----:R-:W-:-:S11]  /*0390*/  ISETP.NE.AND P3, PT, R2, 0x1, PT ;  /* 0x000000010200780c */ /* 0x002fd60003f65270 */
[----:B------:R-:W-:Y:S01]  /*03a0*/  VOTEU.ALL UP0, P0 ;  /* 0x00000000003f7886 */ /* 0x000fe20000000000 */
[----:B------:R-:W-:Y:S01]  /*03b0*/  VOTEU.ALL UP1, P0 ;  /* 0x00000000003f7886 */ /* 0x000fe20000020000 */
[----:B------:R-:W-:Y:S01]  /*03c0*/  @P3 LOP3.LUT R6, R6, 0x800, RZ, 0xfc, !PT ;  /* 0x0000080006063812 */ /* 0x000fe200078efcff */
[----:B------:R-:W0:Y:S01]  /*03d0*/  @P3 LDC R17, c[0x0][0x10] ;  /* 0x00000400ff113b82 */ /* 0x000e220000000800 */
[----:B------:R-:W-:Y:S01]  /*03e0*/  SHF.R.S32.HI R6, RZ, 0x1f, R5 ;  /* 0x0000001fff067819 */ /* 0x000fe20000011405 */
[----:B------:R-:W-:Y:S01]  /*03f0*/  @!UP0 UMOV UR6, 0x400 ;  /* 0x0000040000068882 */ /* 0x000fe20000000000 */
[----:B------:R-:W-:-:S04]  /*0400*/  @!UP0 UIADD3 UR4, -UR4, 0x100000, URZ ;  /* 0x0010000004048890 */ /* 0x000fc8000fffe13f */
[----:B------:R-:W-:Y:S02]  /*0410*/  @!UP0 USHF.L.U32 UR5, UR4, 0xb, URZ ;  /* 0x0000000b04058899 */ /* 0x000fe4000800063f */
[----:B------:R-:W-:Y:S01]  /*0420*/  @!UP0 USHF.L.U32 UR4, UR4, 0x1, URZ ;  /* 0x0000000104048899 */ /* 0x000fe2000800063f */
[----:B------:R-:W-:Y:S01]  /*0430*/  @P3 IMAD.MOV.U32 R7, RZ, RZ, RZ ;  /* 0x000000ffff073224 */ /* 0x000fe200078e00ff */
[----:B------:R-:W-:Y:S01]  /*0440*/  LEA.HI R6, R6, R5, RZ, 0x2 ;  /* 0x0000000506067211 */ /* 0x000fe200078f10ff */
[----:B------:R-:W-:Y:S01]  /*0450*/  @P3 IMAD.MOV.U32 R11, RZ, RZ, RZ ;  /* 0x000000ffff0b3224 */ /* 0x000fe200078e00ff */
[----:B------:R-:W1:Y:S02]  /*0460*/  @!UP0 S2UR UR7, SR_CgaCtaId ;  /* 0x00000000000789c3 */ /* 0x000e640000008800 */
[----:B------:R-:W-:Y:S01]  /*0470*/  LOP3.LUT R0, R6, 0xfffffffc, RZ, 0xc0, !PT ;  /* 0xfffffffc06007812 */ /* 0x000fe200078ec0ff */
[----:B--2---:R-:W-:-:S04]  /*0480*/  @P3 IMAD.MOV.U32 R6, RZ, RZ, R3 ;  /* 0x000000ffff063224 */ /* 0x004fc800078e0003 */
[----:B------:R-:W-:Y:S01]  /*0490*/  IMAD.IADD R0, R5, 0x1, -R0 ;  /* 0x0000000105007824 */ /* 0x000fe200078e0a00 */
[----:B------:R-:W2:Y:S01]  /*04a0*/  @!P3 LDC R9, c[0x0][0xc] ;  /* 0x00000300ff09bb82 */ /* 0x000ea20000000800 */
[----:B------:R-:W-:Y:S02]  /*04b0*/  IMAD.MOV.U32 R5, RZ, RZ, RZ ;  /* 0x000000ffff057224 */ /* 0x000fe400078e00ff */
[----:B0-----:R-:W-:-:S04]  /*04c0*/  @P3 IMAD.WIDE.U32 R16, R4, R17, R6 ;  /* 0x0000001104103225 */ /* 0x001fc800078e0006 */
[----:B------:R-:W-:Y:S01]  /*04d0*/  @P3 IMAD.IADD R17, R17, 0x1, R11 ;  /* 0x0000000111113824 */ /* 0x000fe200078e020b */
[----:B-1----:R-:W-:Y:S01]  /*04e0*/  @!UP0 ULEA UR6, UR7, UR6, 0x18 ;  /* 0x0000000607068291 */ /* 0x002fe2000f8ec03f */
[----:B------:R-:W-:Y:S01]  /*04f0*/  VOTEU.ALL UP0, P0 ;  /* 0x00000000003f7886 */ /* 0x000fe20000000000 */
[----:B------:R-:W-:-:S04]  /*0500*/  ISETP.NE.AND P0, PT, R0, 0x3, PT ;  /* 0x000000030000780c */ /* 0x000fc80003f05270 */
[----:B------:R-:W-:Y:S01]  /*0510*/  ISETP.EQ.OR P0, PT, R0, RZ, !P0 ;  /* 0x000000ff0000720c */ /* 0x000fe20004702670 */
[----:B--2---:R-:W-:-:S03]  /*0520*/  @!P3 IMAD.WIDE.U32 R6, R9, R3, R4 ;  /* 0x000000030906b225 */ /* 0x004fc600078e0004 */
[C---:B------:R-:W-:Y:S01]  /*0530*/  ISETP.EQ.AND P0, PT, R8.reuse, RZ, P0 ;  /* 0x000000ff0800720c */ /* 0x040fe20000702270 */
[----:B------:R-:W-:Y:S01]  /*0540*/  VIADD R8, R8, 0xffffffff ;  /* 0xffffffff08087836 */ /* 0x000fe20000000000 */
[----:B------:R-:W0:Y:S02]  /*0550*/  FENCE.VIEW.ASYNC.S ;  /* 0x00000000000073c6 */ /* 0x000e240000000000 */
[----:B0-----:R0:W3:Y:S01]  /*0560*/  @!UP0 SYNCS.EXCH.64 URZ, [UR6+0x60], UR4 ;  /* 0x00006004063f85b2 */ /* 0x0010e20008000100 */
[----:B------:R-:W-:Y:S01]  /*0570*/  @!P3 IMAD.MOV.U32 R16, RZ, RZ, R6 ;  /* 0x000000ffff10b224 */ /* 0x000fe200078e0006 */
[----:B------:R-:W-:Y:S01]  /*0580*/  SEL R19, RZ, 0x1, !P0 ;  /* 0x00000001ff137807 */ /* 0x000fe20004000000 */
[----:B------:R-:W-:Y:S01]  /*0590*/  @!P3 IMAD.MOV.U32 R17, RZ, RZ, R7 ;  /* 0x000000ffff11b224 */ /* 0x000fe200078e0007 */
[----:B------:R-:W-:-:S04]  /*05a0*/  ISETP.GE.U32.AND P1, PT, R8, 0x2, PT ;  /* 0x000000020800780c */ /* 0x000fc80003f26070 */
[----:B------:R-:W-:Y:S01]  /*05b0*/  SEL R19, R19, 0x2, P1 ;  /* 0x0000000213137807 */ /* 0x000fe20000800000 */
[----:B------:R0:W3:Y:S01]  /*05c0*/  @!UP1 SYNCS.EXCH.64 URZ, [UR6+0x68], UR4 ;  /* 0x00006804063f95b2 */ /* 0x0000e20008000100 */
[----:B------:R-:W-:Y:S01]  /*05d0*/  NOP ;  /* 0x0000000000007918 */ /* 0x000fe20000000000 */
[----:B---34-:R-:W-:Y:S06]  /*05e0*/  BAR.SYNC.DEFER_BLOCKING 0x0 ;  /* 0x0000000000007b1d */ /* 0x018fec0000010000 */
[----:B------:R-:W-:Y:S05]  /*05f0*/  @!P2 BRA `(.L_x_3) ;  /* 0x0000006c00aca947 */ /* 0x000fea0003800000 */
[----:B------:R-:W-:-:S13]  /*0600*/  ISETP.GT.U32.AND P0, PT, R8, 0x1, PT ;  /* 0x000000010800780c */ /* 0x000fda0003f04070 */
[----:B0-----:R-:W-:Y:S05]  /*0610*/  @P0 EXIT ;  /* 0x000000000000094d */ /* 0x001fea0003800000 */
[----:B------:R-:W-:Y:S01]  /*0620*/  ULDC.64 UR4, c[0x0][0x650] ;  /* 0x0001940000047ab9 */ /* 0x000fe20000000a00 */
[----:B------:R-:W-:Y:S01]  /*0630*/  PRMT R0, RZ, 0x7610, R0 ;  /* 0x00007610ff007816 */ /* 0x000fe20000000000 */
[----:B------:R-:W-:Y:S01]  /*0640*/  IMAD.MOV.U32 R94, RZ, RZ, -0x1 ;  /* 0xffffffffff5e7424 */ /* 0x000fe200078e00ff */
[----:B------:R-:W-:Y:S01]  /*0650*/  ISETP.GE.U32.AND P0, PT, R16, UR4, PT ;  /* 0x0000000410007c0c */ /* 0x000fe2000bf06070 */
[----:B------:R-:W-:Y:S02]  /*0660*/  IMAD.MOV.U32 R90, RZ, RZ, -0x1 ;  /* 0xffffffffff5a7424 */ /* 0x000fe400078e00ff */
[----:B------:R-:W-:Y:S01]  /*0670*/  IMAD.MOV.U32 R23, RZ, RZ, -0x1 ;  /* 0xffffffffff177424 */ /* 0x000fe200078e00ff */
[----:B------:R-:W-:-:S13]  /*0680*/  ISETP.GE.U32.AND.EX P0, PT, R17, UR5, PT, P0 ;  /* 0x0000000511007c0c */ /* 0x000fda000bf06100 */
[----:B------:R-:W-:Y:S05]  /*0690*/  @P0 BRA `(.L_x_4) ;  /* 0x0000000400540947 */ /* 0x000fea0003800000 */
[----:B------:R-:W0:Y:S01]  /*06a0*/  LDC.64 R14, c[0x0][0x628] ;  /* 0x00018a00ff0e7b82 */ /* 0x000e220000000a00 */
[----:B------:R-:W-:Y:S02]  /*06b0*/  IMAD.MOV.U32 R6, RZ, RZ, R16 ;  /* 0x000000ffff067224 */ /* 0x000fe400078e0010 */
[----:B------:R-:W-:-:S05]  /*06c0*/  IMAD.MOV.U32 R7, RZ, RZ, R17 ;  /* 0x000000ffff077224 */ /* 0x000fca00078e0011 */
[----:B------:R-:W1:Y:S08]  /*06d0*/  LDC R0, c[0x0][0x630] ;  /* 0x00018c00ff007b82 */ /* 0x000e700000000800 */
[----:B------:R-:W2:Y:S01]  /*06e0*/  LDC.64 R20, c[0x0][0x620] ;  /* 0x00018800ff147b82 */ /* 0x000ea20000000a00 */
[----:B0-----:R-:W-:-:S04]  /*06f0*/  ISETP.NE.U32.AND P0, PT, R14, RZ, PT ;  /* 0x000000ff0e00720c */ /* 0x001fc80003f05070 */
[----:B------:R-:W-:-:S13]  /*0700*/  ISETP.NE.AND.EX P0, PT, R15, RZ, PT, P0 ;  /* 0x000000ff0f00720c */ /* 0x000fda0003f05300 */
[----:B-12---:R-:W-:Y:S05]  /*0710*/  @!P0 BRA `(.L_x_5) ;  /* 0x0000000000288947 */ /* 0x006fea0003800000 */
[----:B------:R-:W0:Y:S02]  /*0720*/  LDC R11, c[0x0][0x634] ;  /* 0x00018d00ff0b7b82 */ /* 0x000e240000000800 */
[----:B0-----:R-:W-:-:S05]  /*0730*/  IADD3 R11, P0, R16, R11, RZ ;  /* 0x0000000b100b7210 */ /* 0x001fca0007f1e0ff */
[----:B------:R-:W-:-:S04]  /*0740*/  IMAD.X R13, RZ, RZ, R17, P0 ;  /* 0x000000ffff0d7224 */ /* 0x000fc800000e0611 */
[----:B------:R-:W-:-:S04]  /*0750*/  IMAD.WIDE.U32 R6, R13, R14, RZ ;  /* 0x0000000e0d067225 */ /* 0x000fc800078e00ff */
[----:B------:R-:W-:-:S04]  /*0760*/  IMAD.WIDE.U32 R8, P0, R11, R15, R6 ;  /* 0x0000000f0b087225 */ /* 0x000fc80007800006 */
[----:B------:R-:W-:-:S04]  /*0770*/  IMAD.WIDE.U32 R6, R11, R14, RZ ;  /* 0x0000000e0b067225 */ /* 0x000fc800078e00ff */
[----:B------:R-:W-:Y:S01]  /*0780*/  IMAD.X R11, RZ, RZ, RZ, P0 ;  /* 0x000000ffff0b7224 */ /* 0x000fe200000e06ff */
[----:B------:R-:W-:Y:S01]  /*0790*/  IADD3 RZ, P0, R7, R8, RZ ;  /* 0x0000000807ff7210 */ /* 0x000fe20007f1e0ff */
[----:B------:R-:W-:-:S04]  /*07a0*/  IMAD.MOV.U32 R10, RZ, RZ, R9 ;  /* 0x000000ffff0a7224 */ /* 0x000fc800078e0009 */
[----:B------:R-:W-:-:S08]  /*07b0*/  IMAD.WIDE.U32.X R6, R13, R15, R10, P0 ;  /* 0x0000000f0d067225 */ /* 0x000fd000000e040a */
.L_x_5:
[-CC-:B------:R-:W-:Y:S01]  /*07c0*/  SHF.R.U64 R23, R6, R0.reuse, R7.reuse ;  /* 0x0000000006177219 */ /* 0x180fe20000001207 */
[----:B------:R-:W0:Y:S01]  /*07d0*/  LDC R10, c[0x0][0x618] ;  /* 0x00018600ff0a7b82 */ /* 0x000e220000000800 */
[----:B------:R-:W-:Y:S01]  /*07e0*/  SHF.R.U32.HI R5, RZ, R0, R7 ;  /* 0x00000000ff057219 */ /* 0x000fe20000011607 */
[----:B------:R-:W-:Y:S01]  /*07f0*/  ULDC UR4, c[0x0][0x150] ;  /* 0x0000540000047ab9 */ /* 0x000fe20000000800 */
[----:B------:R-:W-:Y:S02]  /*0800*/  IADD3 R9, P0, RZ, -R23, RZ ;  /* 0x80000017ff097210 */ /* 0x000fe40007f1e0ff */
[----:B------:R-:W-:-:S03]  /*0810*/  I2FP.F32.U32 R0, R4 ;  /* 0x0000000400007245 */ /* 0x000fc60000201000 */
[----:B------:R-:W1:Y:S01]  /*0820*/  LDC.64 R28, c[0x0][0x640] ;  /* 0x00019000ff1c7b82 */ /* 0x000e620000000a00 */
[----:B------:R-:W-:Y:S02]  /*0830*/  IMAD.X R11, RZ, RZ, ~R5, P0 ;  /* 0x000000ffff0b7224 */ /* 0x000fe400000e0e05 */
[----:B------:R-:W-:Y:S01]  /*0840*/  FMUL R0, R0, UR4 ;  /* 0x0000000400007c20 */ /* 0x000fe20008400000 */
[----:B------:R-:W-:Y:S01]  /*0850*/  IMAD.WIDE.U32 R6, R9, R20, R16 ;  /* 0x0000001409067225 */ /* 0x000fe200078e0010 */
[----:B------:R-:W-:-:S03]  /*0860*/  ULDC UR4, c[0x0][0x154] ;  /* 0x0000550000047ab9 */ /* 0x000fc60000000800 */
[----:B------:R-:W-:Y:S01]  /*0870*/  IMAD R8, R11, R20, RZ ;  /* 0x000000140b087224 */ /* 0x000fe200078e02ff */
[----:B------:R-:W2:Y:S01]  /*0880*/  LDC R5, c[0x0][0x144] ;  /* 0x00005100ff057b82 */ /* 0x000ea20000000800 */
[----:B------:R-:W3:Y:S02]  /*0890*/  F2I.U32.TRUNC.NTZ R0, R0 ;  /* 0x0000000000007305 */ /* 0x000ee4000020f000 */
[----:B------:R-:W-:-:S04]  /*08a0*/  IMAD R9, R9, R21, R8 ;  /* 0x0000001509097224 */ /* 0x000fc800078e0208 */
[----:B------:R-:W-:Y:S01]  /*08b0*/  IMAD.IADD R7, R7, 0x1, R9 ;  /* 0x0000000107077824 */ /* 0x000fe200078e0209 */
[----:B------:R-:W4:Y:S01]  /*08c0*/  LDC R12, c[0x0][0x608] ;  /* 0x00018200ff0c7b82 */ /* 0x000f220000000800 */
[----:B------:R-:W-:-:S03]  /*08d0*/  IMAD.MOV.U32 R9, RZ, RZ, -0x1 ;  /* 0xffffffffff097424 */ /* 0x000fc600078e00ff */
[-CC-:B0-----:R-:W-:Y:S02]  /*08e0*/  SHF.R.U64 R20, R6, R10.reuse, R7.reuse ;  /* 0x0000000a06147219 */ /* 0x181fe40000001207 */
[----:B------:R-:W-:Y:S02]  /*08f0*/  I2FP.F32.U32 R6, R3 ;  /* 0x0000000300067245 */ /* 0x000fe40000201000 */
[----:B------:R-:W0:Y:S01]  /*0900*/  LDC R26, c[0x0][0x658] ;  /* 0x00019600ff1a7b82 */ /* 0x000e220000000800 */
[----:B-1----:R-:W-:Y:S01]  /*0910*/  ISETP.NE.U32.AND P0, PT, R28, RZ, PT ;  /* 0x000000ff1c00720c */ /* 0x002fe20003f05070 */
[----:B---3--:R-:W-:Y:S01]  /*0920*/  IMAD.MOV R8, RZ, RZ, -R0 ;  /* 0x000000ffff087224 */ /* 0x008fe200078e0a00 */
[----:B------:R-:W-:Y:S01]  /*0930*/  SHF.R.U32.HI R7, RZ, R10, R7 ;  /* 0x0000000aff077219 */ /* 0x000fe20000011607 */
[----:B------:R-:W-:Y:S01]  /*0940*/  FMUL R6, R6, UR4 ;  /* 0x0000000406067c20 */ /* 0x000fe20008400000 */
[----:B------:R-:W-:-:S03]  /*0950*/  ISETP.NE.AND.EX P0, PT, R29, RZ, PT, P0 ;  /* 0x000000ff1d00720c */ /* 0x000fc60003f05300 */
[----:B------:R-:W1:Y:S01]  /*0960*/  LDC R14, c[0x0][0x148] ;  /* 0x00005200ff0e7b82 */ /* 0x000e620000000800 */
[----:B--2---:R-:W-:-:S07]  /*0970*/  IMAD R0, R5, R8, R4 ;  /* 0x0000000805007224 */ /* 0x004fce00078e0204 */
[----:B------:R-:W2:Y:S01]  /*0980*/  LDC R24, c[0x0][0x600] ;  /* 0x00018000ff187b82 */ /* 0x000ea20000000800 */
[-CC-:B----4-:R-:W-:Y:S02]  /*0990*/  SHF.R.U64 R30, R20, R12.reuse, R7.reuse ;  /* 0x0000000c141e7219 */ /* 0x190fe40000001207 */
[----:B------:R-:W-:Y:S01]  /*09a0*/  SHF.R.U32.HI R5, RZ, R12, R7 ;  /* 0x0000000cff057219 */ /* 0x000fe20000011607 */
[----:B------:R-:W-:Y:S01]  /*09b0*/  IMAD.MOV.U32 R7, RZ, RZ, 0x1 ;  /* 0x00000001ff077424 */ /* 0x000fe200078e00ff */
[----:B------:R3:W4:Y:S03]  /*09c0*/  F2I.U32.TRUNC.NTZ R12, R6 ;  /* 0x00000006000c7305 */ /* 0x000726000020f000 */
[----:B------:R-:W1:Y:S01]  /*09d0*/  LDC R15, c[0x0][0x648] ;  /* 0x00019200ff0f7b82 */ /* 0x000e620000000800 */
[-C--:B0-----:R-:W-:Y:S02]  /*09e0*/  SHF.L.U32 R4, R9, R26.reuse, RZ ;  /* 0x0000001a09047219 */ /* 0x081fe400000006ff */
[----:B------:R-:W-:-:S02]  /*09f0*/  SHF.R.U64 R32, R30, R26, R5 ;  /* 0x0000001a1e207219 */ /* 0x000fc40000001205 */
[----:B------:R-:W-:Y:S02]  /*0a00*/  LOP3.LUT R11, RZ, R4, RZ, 0x33, !PT ;  /* 0x00000004ff0b7212 */ /* 0x000fe400078e33ff */
[-C--:B------:R-:W-:Y:S01]  /*0a10*/  SHF.R.U32.HI R5, RZ, R26.reuse, R5 ;  /* 0x0000001aff057219 */ /* 0x080fe20000011605 */
[----:B------:R-:W0:Y:S01]  /*0a20*/  LDC R21, c[0x0][0x638] ;  /* 0x00018e00ff157b82 */ /* 0x000e220000000800 */
[----:B------:R-:W-:Y:S01]  /*0a30*/  SHF.L.U32 R10, R7, R26, RZ ;  /* 0x0000001a070a7219 */ /* 0x000fe200000006ff */
[----:B------:R-:W-:-:S06]  /*0a40*/  IMAD.MOV.U32 R4, RZ, RZ, R32 ;  /* 0x000000ffff047224 */ /* 0x000fcc00078e0020 */
[----:B------:R-:W0:Y:S01]  /*0a50*/  LDC R94, c[0x0][0x610] ;  /* 0x00018400ff5e7b82 */ /* 0x000e220000000800 */
[----:B---34-:R-:W-:Y:S05]  /*0a60*/  @!P0 BRA `(.L_x_6) ;  /* 0x0000000000288947 */ /* 0x018fea0003800000 */
[----:B------:R-:W3:Y:S02]  /*0a70*/  LDC R9, c[0x0][0x64c] ;  /* 0x00019300ff097b82 */ /* 0x000ee40000000800 */
[----:B---3--:R-:W-:-:S05]  /*0a80*/  IADD3 R9, P0, R32, R9, RZ ;  /* 0x0000000920097210 */ /* 0x008fca0007f1e0ff */
        /* <DEDUP_REMOVED lines=8> */
.L_x_6:
[----:B-1----:R-:W-:Y:S01]  /*0b10*/  SHF.R.U64 R4, R4, R15, R5 ;  /* 0x0000000f04047219 */ /* 0x002fe20000001205 */
[----:B--2---:R-:W-:Y:S01]  /*0b20*/  VIADD R5, R24, 0xffffffff ;  /* 0xffffffff18057836 */ /* 0x004fe20000000000 */
[----:B------:R-:W-:Y:S01]  /*0b30*/  LOP3.LUT R11, R30, R11, RZ, 0xc0, !PT ;  /* 0x0000000b1e0b7212 */ /* 0x000fe200078ec0ff */
[----:B------:R-:W-:Y:S02]  /*0b40*/  IMAD.MOV R12, RZ, RZ, -R12 ;  /* 0x000000ffff0c7224 */ /* 0x000fe400078e0a0c */
[----:B------:R-:W-:Y:S01]  /*0b50*/  IMAD.MOV R6, RZ, RZ, -R4 ;  /* 0x000000ffff067224 */ /* 0x000fe200078e0a04 */
[----:B------:R-:W-:Y:S01]  /*0b60*/  LOP3.LUT R5, R20, R5, RZ, 0xc0, !PT ;  /* 0x0000000514057212 */ /* 0x000fe200078ec0ff */
[----:B------:R-:W-:Y:S02]  /*0b70*/  @P3 IMAD R0, R14, R12, R3 ;  /* 0x0000000c0e003224 */ /* 0x000fe400078e0203 */
[----:B------:R-:W-:Y:S02]  /*0b80*/  IMAD R11, R10, R4, R11 ;  /* 0x000000040a0b7224 */ /* 0x000fe400078e020b */
[----:B0-----:R-:W-:-:S02]  /*0b90*/  IMAD R3, R6, R21, R32 ;  /* 0x0000001506037224 */ /* 0x001fc400078e0220 */
[----:B------:R-:W-:Y:S02]  /*0ba0*/  IMAD R94, R11, R94, R0 ;  /* 0x0000005e0b5e7224 */ /* 0x000fe400078e0200 */
[----:B------:R-:W-:Y:S02]  /*0bb0*/  IMAD R3, R3, R24, R5 ;  /* 0x0000001803037224 */ /* 0x000fe400078e0205 */
[----:B------:R-:W-:-:S03]  /*0bc0*/  IMAD.MOV.U32 R0, RZ, RZ, 0x1 ;  /* 0x00000001ff007424 */ /* 0x000fc600078e00ff */
[----:B------:R-:W-:Y:S02]  /*0bd0*/  SEL R90, R3, R94, !P3 ;  /* 0x0000005e035a7207 */ /* 0x000fe40005800000 */
[----:B------:R-:W-:-:S07]  /*0be0*/  SEL R94, R94, R3, !P3 ;  /* 0x000000035e5e7207 */ /* 0x000fce0005800000 */
.L_x_4:
[----:B------:R-:W-:-:S08]  /*0bf0*/  NOP ;  /* 0x0000000000007918 */ /* 0x000fd00000000000 */
[----:B------:R-:W0:Y:S02]  /*0c00*/  USETMAXREG.TRY_ALLOC.CTAPOOL UP0, 0xe8 ;  /* 0x000000e8000079c8 */ /* 0x000e240008000600 */
[----:B0-----:R-:W-:-:S13]  /*0c10*/  PLOP3.LUT P0, PT, PT, PT, UP0, 0x80, 0x0 ;  /* 0x000000000000781c */ /* 0x001fda0003f0f008 */
[----:B------:R-:W-:Y:S05]  /*0c20*/  @!P0 BRA `(.L_x_4) ;  /* 0xfffffffc00f08947 */ /* 0x000fea000383ffff */
[----:B------:R-:W-:Y:S01]  /*0c30*/  ULDC.64 UR4, c[0x0][0x598] ;  /* 0x0001660000047ab9 */ /* 0x000fe20000000a00 */
[----:B------:R-:W-:Y:S01]  /*0c40*/  ULDC.64 UR36, c[0x0][0x208] ;  /* 0x0000820000247ab9 */ /* 0x000fe20000000a00 */
[----:B------:R-:W-:-:S04]  /*0c50*/  ISETP.NE.U32.AND P0, PT, RZ, UR4, PT ;  /* 0x00000004ff007c0c */ /* 0x000fc8000bf05070 */
[----:B------:R-:W-:-:S13]  /*0c60*/  ISETP.NE.AND.EX P0, PT, RZ, UR5, PT, P0 ;  /* 0x00000005ff007c0c */ /* 0x000fda000bf05300 */
[----:B------:R-:W-:Y:S05]  /*0c70*/  @!P0 BRA `(.L_x_7) ;  /* 0x00000000001c8947 */ /* 0x000fea0003800000 */
[----:B------:R-:W0:Y:S02]  /*0c80*/  LDC.64 R4, c[0x0][0x598] ;  /* 0x00016600ff047b82 */ /* 0x000e240000000a00 */
[----:B0-----:R-:W2:Y:S02]  /*0c90*/  LDG.E.64 R4, desc[UR36][R4.64] ;  /* 0x0000002404047981 */ /* 0x001ea4000c1e1b00 */
[----:B--2---:R-:W-:-:S04]  /*0ca0*/  ISETP.NE.U32.AND P0, PT, R4, RZ, PT ;  /* 0x000000ff0400720c */ /* 0x004fc80003f05070 */
[----:B------:R-:W-:-:S13]  /*0cb0*/  ISETP.NE.AND.EX P0, PT, R5, RZ, PT, P0 ;  /* 0x000000ff0500720c */ /* 0x000fda0003f05300 */
[----:B------:R-:W-:Y:S05]  /*0cc0*/  @!P0 BRA `(.L_x_7) ;  /* 0x0000000000088947 */ /* 0x000fea0003800000 */
[----:B------:R0:W5:Y:S01]  /*0cd0*/  LD.E R88, desc[UR36][R4.64] ;  /* 0x0000002404587980 */ /* 0x000162000c101900 */
[----:B------:R-:W-:Y:S05]  /*0ce0*/  BRA `(.L_x_8) ;  /* 0x0000000000247947 */ /* 0x000fea0003800000 */
.L_x_7:
[----:B------:R-:W-:Y:S02]  /*0cf0*/  ULDC.64 UR4, c[0x0][0x588] ;  /* 0x0001620000047ab9 */ /* 0x000fe40000000a00 */
[----:B------:R-:W-:-:S04]  /*0d00*/  ISETP.NE.U32.AND P0, PT, RZ, UR4, PT ;  /* 0x00000004ff007c0c */ /* 0x000fc8000bf05070 */
[----:B------:R-:W-:-:S13]  /*0d10*/  ISETP.NE.AND.EX P0, PT, RZ, UR5, PT, P0 ;  /* 0x00000005ff007c0c */ /* 0x000fda000bf05300 */
[----:B------:R-:W-:Y:S05]  /*0d20*/  @!P0 BRA `(.L_x_9) ;  /* 0x00000000000c8947 */ /* 0x000fea0003800000 */
[----:B------:R-:W0:Y:S02]  /*0d30*/  LDC.64 R88, c[0x0][0x588] ;  /* 0x00016200ff587b82 */ /* 0x000e240000000a00 */
[----:B0-----:R1:W5:Y:S01]  /*0d40*/  LDG.E R88, desc[UR36][R88.64] ;  /* 0x0000002458587981 */ /* 0x001362000c1e1900 */
[----:B------:R-:W-:Y:S05]  /*0d50*/  BRA `(.L_x_8) ;  /* 0x0000000000087947 */ /* 0x000fea0003800000 */
.L_x_9:
[----:B------:R-:W-:Y:S02]  /*0d60*/  ULDC UR4, c[0x0][0x580] ;  /* 0x0001600000047ab9 */ /* 0x000fe40000000800 */
[----:B------:R-:W-:-:S07]  /*0d70*/  IMAD.U32 R88, RZ, RZ, UR4 ;  /* 0x00000004ff587e24 */ /* 0x000fce000f8e00ff */
.L_x_8:
[----:B------:R-:W-:Y:S02]  /*0d80*/  ULDC.64 UR4, c[0x0][0x5a0] ;  /* 0x0001680000047ab9 */ /* 0x000fe40000000a00 */
[----:B------:R-:W-:-:S04]  /*0d90*/  ISETP.NE.U32.AND P0, PT, RZ, UR4, PT ;  /* 0x00000004ff007c0c */ /* 0x000fc8000bf05070 */
[----:B------:R-:W-:-:S13]  /*0da0*/  ISETP.NE.AND.EX P0, PT, RZ, UR5, PT, P0 ;  /* 0x00000005ff007c0c */ /* 0x000fda000bf05300 */
[----:B------:R-:W-:Y:S05]  /*0db0*/  @!P0 BRA `(.L_x_10) ;  /* 0x00000000001c8947 */ /* 0x000fea0003800000 */
[----:B0-----:R-:W0:Y:S02]  /*0dc0*/  LDC.64 R4, c[0x0][0x5a0] ;  /* 0x00016800ff047b82 */ /* 0x001e240000000a00 */
[----:B0-----:R-:W2:Y:S02]  /*0dd0*/  LDG.E.64 R4, desc[UR36][R4.64] ;  /* 0x0000002404047981 */ /* 0x001ea4000c1e1b00 */
[----:B--2---:R-:W-:-:S04]  /*0de0*/  ISETP.NE.U32.AND P0, PT, R4, RZ, PT ;  /* 0x000000ff0400720c */ /* 0x004fc80003f05070 */
[----:B------:R-:W-:-:S13]  /*0df0*/  ISETP.NE.AND.EX P0, PT, R5, RZ, PT, P0 ;  /* 0x000000ff0500720c */ /* 0x000fda0003f05300 */
[----:B------:R-:W-:Y:S05]  /*0e00*/  @!P0 BRA `(.L_x_10) ;  /* 0x0000000000088947 */ /* 0x000fea0003800000 */
[----:B-1----:R0:W5:Y:S01]  /*0e10*/  LD.E R89, desc[UR36][R4.64] ;  /* 0x0000002404597980 */ /* 0x002162000c101900 */
[----:B------:R-:W-:Y:S05]  /*0e20*/  BRA `(.L_x_11) ;  /* 0x0000000000247947 */ /* 0x000fea0003800000 */
.L_x_10:
[----:B------:R-:W-:Y:S02]  /*0e30*/  ULDC.64 UR4, c[0x0][0x590] ;  /* 0x0001640000047ab9 */ /* 0x000fe40000000a00 */
[----:B------:R-:W-:-:S04]  /*0e40*/  ISETP.NE.U32.AND P0, PT, RZ, UR4, PT ;  /* 0x00000004ff007c0c */ /* 0x000fc8000bf05070 */
[----:B------:R-:W-:-:S13]  /*0e50*/  ISETP.NE.AND.EX P0, PT, RZ, UR5, PT, P0 ;  /* 0x00000005ff007c0c */ /* 0x000fda000bf05300 */
[----:B------:R-:W-:Y:S05]  /*0e60*/  @!P0 BRA `(.L_x_12) ;  /* 0x00000000000c8947 */ /* 0x000fea0003800000 */
[----:B0-----:R-:W1:Y:S02]  /*0e70*/  LDC.64 R4, c[0x0][0x590] ;  /* 0x00016400ff047b82 */ /* 0x001e640000000a00 */
[----:B-1----:R1:W5:Y:S01]  /*0e80*/  LDG.E R89, desc[UR36][R4.64] ;  /* 0x0000002404597981 */ /* 0x002362000c1e1900 */
[----:B------:R-:W-:Y:S05]  /*0e90*/  BRA `(.L_x_11) ;  /* 0x0000000000087947 */ /* 0x000fea0003800000 */
.L_x_12:
[----:B------:R-:W-:Y:S02]  /*0ea0*/  ULDC UR4, c[0x0][0x584] ;  /* 0x0001610000047ab9 */ /* 0x000fe40000000800 */
[----:B-1----:R-:W-:-:S07]  /*0eb0*/  IMAD.U32 R89, RZ, RZ, UR4 ;  /* 0x00000004ff597e24 */ /* 0x002fce000f8e00ff */
.L_x_11:
[----:B------:R-:W-:-:S13]  /*0ec0*/  LOP3.LUT P0, RZ, R0, 0xff, RZ, 0xc0, !PT ;  /* 0x000000ff00ff7812 */ /* 0x000fda000780c0ff */
[----:B------:R-:W-:Y:S05]  /*0ed0*/  @!P0 EXIT ;  /* 0x000000000000894d */ /* 0x000fea0003800000 */
[----:B------:R-:W-:Y:S01]  /*0ee0*/  ULDC UR4, c[0x0][0x28c] ;  /* 0x0000a30000047ab9 */ /* 0x000fe20000000800 */
[----:B------:R-:W-:Y:S01]  /*0ef0*/  LOP3.LUT R102, R19, 0x1, RZ, 0xfc, !PT ;  /* 0x0000000113667812 */ /* 0x000fe200078efcff */
[----:B------:R-:W-:Y:S01]  /*0f00*/  UIADD3 UR4, UR4, 0x3f, URZ ;  /* 0x0000003f04047890 */ /* 0x000fe2000fffe03f */
[----:B------:R-:W-:Y:S01]  /*0f10*/  UMOV UR38, URZ ;  /* 0x0000003f00267c82 */ /* 0x000fe20008000000 */
[----:B------:R-:W-:Y:S02]  /*0f20*/  UMOV UR39, URZ ;  /* 0x0000003f00277c82 */ /* 0x000fe40008000000 */
[----:B------:R-:W-:-:S04]  /*0f30*/  USHF.R.S32.HI UR5, URZ, 0x1f, UR4 ;  /* 0x0000001f3f057899 */ /* 0x000fc80008011404 */
[----:B------:R-:W-:-:S04]  /*0f40*/  ULEA.HI UR5, UR5, UR4, URZ, 0x6 ;  /* 0x0000000405057291 */ /* 0x000fc8000f8f303f */
[----:B------:R-:W-:-:S12]  /*0f50*/  USHF.R.S32.HI UR40, URZ, 0x6, UR5 ;  /* 0x000000063f287899 */ /* 0x000fd80008011405 */
.L_x_156:
[----:B------:R-:W-:Y:S01]  /*0f60*/  LOP3.LUT R0, R18, 0x80, RZ, 0xc0, !PT ;  /* 0x0000008012007812 */ /* 0x000fe200078ec0ff */
[----:B------:R-:W2:Y:S01]  /*0f70*/  S2UR UR7, SR_CgaCtaId ;  /* 0x00000000000779c3 */ /* 0x000ea20000008800 */
[----:B------:R-:W-:Y:S02]  /*0f80*/  UMOV UR6, 0x400 ;  /* 0x0000040000067882 */ /* 0x000fe40000000000 */
[----:B------:R-:W-:-:S06]  /*0f90*/  SHF.R.U32.HI R0, RZ, 0x7, R0 ;  /* 0x00000007ff007819 */ /* 0x000fcc0000011600 */
[----:B---3--:R-:W3:Y:S01]  /*0fa0*/  SHFL.IDX PT, R0, R0, RZ, 0x1f ;  /* 0x00001fff00007589 */ /* 0x008ee200000e0000 */
[----:B--2---:R-:W-:Y:S01]  /*0fb0*/  ULEA UR42, UR7, UR6, 0x18 ;  /* 0x00000006072a7291 */ /* 0x004fe2000f8ec03f */
[----:B---3--:R-:W-:-:S13]  /*0fc0*/  R2UR UR4, R0 ;  /* 0x00000000000472ca */ /* 0x008fda00000e0000 */
[----:B------:R-:W-:-:S04]  /*0fd0*/  ULEA.HI UR5, UR4, UR4, URZ, 0x1 ;  /* 0x0000000404057291 */ /* 0x000fc8000f8f083f */
[----:B------:R-:W-:-:S04]  /*0fe0*/  ULOP3.LUT UR5, UR5, 0x7fffe, URZ, 0xc0, !UPT ;  /* 0x0007fffe05057892 */ /* 0x000fc8000f8ec03f */
[----:B------:R-:W-:-:S03]  /*0ff0*/  UIADD3 UR5, UR4, -UR5, URZ ;  /* 0x8000000504057290 */ /* 0x000fc6000fffe03f */
[----:B------:R-:W-:Y:S01]  /*1000*/  ULDC UR4, c[0x0][0x28c] ;  /* 0x0000a30000047ab9 */ /* 0x000fe20000000800 */
[----:B------:R-:W-:Y:S01]  /*1010*/  ULEA UR5, UR5, UR42, 0xd ;  /* 0x0000002a05057291 */ /* 0x000fe2000f8e683f */
[----:B------:R-:W-:-:S03]  /*1020*/  ISETP.LT.AND P0, PT, RZ, UR4, PT ;  /* 0x00000004ff007c0c */ /* 0x000fc6000bf01270 */
[----:B------:R-:W-:-:S04]  /*1030*/  UIADD3 UR5, UR5, 0x100, URZ ;  /* 0x0000010005057890 */ /* 0x000fc8000fffe03f */
[----:B------:R-:W-:-:S04]  /*1040*/  USHF.R.U32.HI UR5, URZ, 0x4, UR5 ;  /* 0x000000043f057899 */ /* 0x000fc80008011605 */
[----:B------:R-:W-:Y:S02]  /*1050*/  ULOP3.LUT UR41, UR5, 0x3fff, URZ, 0xc0, !UPT ;  /* 0x00003fff05297892 */ /* 0x000fe4000f8ec03f */
[----:B01--45:R-:W-:Y:S10]  /*1060*/  @P0 BRA `(.L_x_13) ;  /* 0x0000000000400947 */ /* 0x033ff40003800000 */
[----:B------:R-:W-:Y:S01]  /*1070*/  MOV R0, 0x0 ;  /* 0x0000000000007802 */ /* 0x000fe20000000f00 */
[----:B------:R-:W-:Y:S01]  /*1080*/  ULDC.64 UR4, c[0x4][0x68] ;  /* 0x01001a0000047ab9 */ /* 0x000fe20000000a00 */
[----:B------:R-:W-:Y:S01]  /*1090*/  ULDC.64 UR6, c[0x4][0x8] ;  /* 0x0100020000067ab9 */ /* 0x000fe20000000a00 */
[----:B01----:R-:W-:Y:S01]  /*10a0*/  IMAD.U32 R4, RZ, RZ, UR4 ;  /* 0x00000004ff047e24 */ /* 0x003fe2000f8e00ff */
[----:B------:R0:W1:Y:S01]  /*10b0*/  LDC.64 R14, c[0x4][R0] ;  /* 0x01000000000e7b82 */ /* 0x0000620000000a00 */
[----:B------:R-:W-:Y:S01]  /*10c0*/  IMAD.U32 R5, RZ, RZ, UR5 ;  /* 0x00000005ff057e24 */ /* 0x000fe2000f8e00ff */
[----:B------:R-:W-:Y:S01]  /*10d0*/  ULDC.64 UR4, c[0x4][0x70] ;  /* 0x01001c0000047ab9 */ /* 0x000fe20000000a00 */
[----:B------:R-:W-:Y:S01]  /*10e0*/  IMAD.U32 R10, RZ, RZ, UR6 ;  /* 0x00000006ff0a7e24 */ /* 0x000fe2000f8e00ff */
[----:B------:R-:W-:Y:S01]  /*10f0*/  MOV R13, RZ ;  /* 0x000000ff000d7202 */ /* 0x000fe20000000f00 */
[----:B------:R-:W-:Y:S02]  /*1100*/  IMAD.U32 R6, RZ, RZ, UR4 ;  /* 0x00000004ff067e24 */ /* 0x000fe4000f8e00ff */
[----:B------:R-:W-:-:S02]  /*1110*/  IMAD.U32 R7, RZ, RZ, UR5 ;  /* 0x00000005ff077e24 */ /* 0x000fc4000f8e00ff */
[----:B------:R-:W-:Y:S02]  /*1120*/  IMAD.U32 R11, RZ, RZ, UR7 ;  /* 0x00000007ff0b7e24 */ /* 0x000fe4000f8e00ff */
[----:B------:R-:W-:Y:S02]  /*1130*/  IMAD.MOV.U32 R8, RZ, RZ, 0x1e1 ;  /* 0x000001e1ff087424 */ /* 0x000fe400078e00ff */
[----:B0-----:R-:W-:-:S07]  /*1140*/  IMAD.MOV.U32 R12, RZ, RZ, 0x1 ;  /* 0x00000001ff0c7424 */ /* 0x001fce00078e00ff */
[----:B------:R-:W-:-:S07]  /*1150*/  LEPC R20, `(.L_x_13) ;  /* 0x000000001014794e */ /* 0x000fce0000000000 */
[----:B-1---5:R-:W-:Y:S05]  /*1160*/  CALL.ABS.NOINC R14 ;  /* 0x000000000e007343 */ /* 0x022fea0003c00000 */
.L_x_13:
[----:B------:R-:W-:-:S13]  /*1170*/  ISETP.NE.AND P0, PT, R102, 0x3, PT ;  /* 0x000000036600780c */ /* 0x000fda0003f05270 */
[----:B------:R-:W-:Y:S05]  /*1180*/  @!P0 BRA `(.L_x_14) ;  /* 0x0000000000048947 */ /* 0x000fea0003800000 */
[----:B------:R-:W-:Y:S01]  /*1190*/  BPT.TRAP 0x1 ;  /* 0x000000040000795c */ /* 0x000fe20000300000 */
.L_x_14:
[----:B------:R-:W-:Y:S02]  /*11a0*/  IMAD.U32 R3, RZ, RZ, UR39 ;  /* 0x00000027ff037e24 */ /* 0x000fe4000f8e00ff */
[----:B------:R-:W-:-:S03]  /*11b0*/  IMAD.U32 R0, RZ, RZ, UR38 ;  /* 0x00000026ff007e24 */ /* 0x000fc6000f8e00ff */
[----:B------:R-:W-:Y:S02]  /*11c0*/  LEA R3, R3, UR42, 0x3 ;  /* 0x0000002a03037c11 */ /* 0x000fe4000f8e18ff */
[----:B------:R-:W-:-:S04]  /*11d0*/  SHF.L.U32 R0, R0, 0x1f, RZ ;  /* 0x0000001f00007819 */ /* 0x000fc800000006ff */
[----:B------:R2:W3:Y:S01]  /*11e0*/  SYNCS.PHASECHK.TRANS64.TRYWAIT P1, [R3+URZ], R0 ;  /* 0x00000000030075a7 */ /* 0x0004e2000802017f */
[----:B------:R-:W-:Y:S05]  /*11f0*/  @!P0 BRA `(.L_x_15) ;  /* 0x0000000000048947 */ /* 0x000fea0003800000 */
[----:B------:R-:W-:Y:S01]  /*1200*/  BPT.TRAP 0x1 ;  /* 0x000000040000795c */ /* 0x000fe20000300000 */
.L_x_15:
[----:B---3--:R-:W-:Y:S05]  /*1210*/  @P1 BRA `(.L_x_16) ;  /* 0x0000000000081947 */ /* 0x008fea0003800000 */
[----:B------:R-:W3:Y:S02]  /*1220*/  SYNCS.PHASECHK.TRANS64.TRYWAIT P1, [R3+URZ], R0 ;  /* 0x00000000030075a7 */ /* 0x000ee4000802017f */
[----:B---3--:R-:W-:Y:S05]  /*1230*/  @!P1 BRA `(.L_x_17) ;  /* 0x0000007800949947 */ /* 0x008fea0003800000 */
.L_x_16:
[----:B------:R-:W-:-:S04]  /*1240*/  UISETP.LT.AND UP0, UPT, UR40, 0x1, UPT ;  /* 0x000000012800788c */ /* 0x000fc8000bf01270 */
[----:B------:R-:W-:-:S04]  /*1250*/  USEL UR4, UR40, 0x1, UP0 ;  /* 0x0000000128047887 */ /* 0x000fc80008000000 */
[----:B------:R-:W-:-:S06]  /*1260*/  UIADD3 UR4, UR40, -UR4, URZ ;  /* 0x8000000428047290 */ /* 0x000fcc000fffe03f */
[----:B--23--:R-:W-:Y:S01]  /*1270*/  IMAD.U32 R0, RZ, RZ, UR4 ;  /* 0x00000004ff007e24 */ /* 0x00cfe2000f8e00ff */
[----:B------:R-:W-:Y:S05]  /*1280*/  WARPSYNC.ALL ;  /* 0x0000000000007948 */ /* 0x000fea0003800000 */
[----:B------:R-:W-:Y:S01]  /*1290*/  ISETP.GE.AND P1, PT, R0, 0x1, PT ;  /* 0x000000010000780c */ /* 0x000fe20003f26270 */
[----:B------:R-:W-:Y:S01]  /*12a0*/  UIADD3 UR4, UR42, 0x28100, URZ ;  /* 0x000281002a047890 */ /* 0x000fe2000fffe03f */
[----:B------:R-:W-:Y:S01]  /*12b0*/  WARPGROUP.ARRIVE ;  /* 0x00000000000079c5 */ /* 0x000fe20000000000 */
[----:B------:R-:W-:Y:S02]  /*12c0*/  ULEA UR6, UR39, UR41, 0xb ;  /* 0x0000002927067291 */ /* 0x000fe4000f8e583f */
[----:B------:R-:W-:Y:S01]  /*12d0*/  USHF.R.U32.HI UR4, URZ, 0x4, UR4 ;  /* 0x000000043f047899 */ /* 0x000fe20008011604 */
[----:B------:R-:W-:Y:S01]  /*12e0*/  UMOV UR9, 0x40000040 ;  /* 0x4000004000097882 */ /* 0x000fe20000000000 */
[----:B------:R-:W-:-:S02]  /*12f0*/  UMOV UR11, 0x40000040 ;  /* 0x40000040000b7882 */ /* 0x000fc40000000000 */
[----:B------:R-:W-:Y:S01]  /*1300*/  ULOP3.LUT UR4, UR4, 0x3fff, URZ, 0xc0, !UPT ;  /* 0x00003fff04047892 */ /* 0x000fe2000f8ec03f */
[----:B------:R-:W-:Y:S01]  /*1310*/  UMOV UR8, UR6 ;  /* 0x0000000600087c82 */ /* 0x000fe20008000000 */
[----:B------:R-:W-:Y:S02]  /*1320*/  UIADD3 UR7, UR6, 0x400, URZ ;  /* 0x0000040006077890 */ /* 0x000fe4000fffe03f */
[----:B------:R-:W-:-:S07]  /*1330*/  ULEA UR5, UR39, UR4, 0x9 ;  /* 0x0000000427057291 */ /* 0x000fce000f8e483f */
[----:B------:R-:W-:Y:S02]  /*1340*/  UMOV UR10, UR5 ;  /* 0x00000005000a7c82 */ /* 0x000fe40008000000 */
[----:B------:R-:W-:Y:S01]  /*1350*/  HGMMA.64x64x16.F32 R56, gdesc[UR8].tnspA.tnspB, RZ, !UPT, gsb0 ;  /* 0x60e00000083879f0 */ /* 0x000fe2000c0008ff */
[----:B------:R-:W-:Y:S01]  /*1360*/  UMOV UR8, UR7 ;  /* 0x0000000700087c82 */ /* 0x000fe20008000000 */
[----:B------:R-:W-:Y:S01]  /*1370*/  UMOV UR9, 0x40000040 ;  /* 0x4000004000097882 */ /* 0x000fe20000000000 */
[----:B------:R-:W-:Y:S01]  /*1380*/  UIADD3 UR7, UR6, 0x480, URZ ;  /* 0x0000048006077890 */ /* 0x000fe2000fffe03f */
[----:B------:R-:W-:Y:S02]  /*1390*/  WARPGROUP.DEPBAR.LE gsb0, 0x0 ;  /* 0x00008000000079c5 */ /* 0x000fe40000010000 */
[----:B------:R-:W-:-:S06]  /*13a0*/  WARPGROUP.ARRIVE ;  /* 0x00000000000079c5 */ /* 0x000fcc0000000000 */
[----:B------:R-:W-:Y:S01]  /*13b0*/  HGMMA.64x64x16.F32 R24, gdesc[UR8].tnspA.tnspB, RZ, !UPT, gsb0 ;  /* 0x60e00000081879f0 */ /* 0x000fe2000c0008ff */
[----:B------:R-:W-:Y:S02]  /*13c0*/  UIADD3 UR8, UR6, 0x80, URZ ;  /* 0x0000008006087890 */ /* 0x000fe4000fffe03f */
[----:B------:R-:W-:Y:S01]  /*13d0*/  UIADD3 UR10, UR5, 0x80, URZ ;  /* 0x00000080050a7890 */ /* 0x000fe2000fffe03f */
[----:B------:R-:W-:Y:S01]  /*13e0*/  UMOV UR9, 0x40000040 ;  /* 0x4000004000097882 */ /* 0x000fe20000000000 */
[----:B------:R-:W-:Y:S01]  /*13f0*/  UMOV UR11, 0x40000040 ;  /* 0x40000040000b7882 */ /* 0x000fe20000000000 */
[----:B------:R-:W-:Y:S02]  /*1400*/  WARPGROUP.DEPBAR.LE gsb0, 0x0 ;  /* 0x00008000000079c5 */ /* 0x000fe40000010000 */
[----:B------:R-:W-:-:S06]  /*1410*/  WARPGROUP.ARRIVE ;  /* 0x00000000000079c5 */ /* 0x000fcc0000000000 */
[----:B------:R-:W-:Y:S01]  /*1420*/  HGMMA.64x64x16.F32 R56, gdesc[UR8].tnspA.tnspB, R56, gsb0 ;  /* 0x60e00000083879f0 */ /* 0x000fe20008000838 */
[----:B------:R-:W-:Y:S01]  /*1430*/  UMOV UR8, UR7 ;  /* 0x0000000700087c82 */ /* 0x000fe20008000000 */
[----:B------:R-:W-:Y:S01]  /*1440*/  UMOV UR9, 0x40000040 ;  /* 0x4000004000097882 */ /* 0x000fe20000000000 */
[----:B------:R-:W-:Y:S01]  /*1450*/  UIADD3 UR7, UR6, 0x500, URZ ;  /* 0x0000050006077890 */ /* 0x000fe2000fffe03f */
[----:B------:R-:W-:Y:S02]  /*1460*/  WARPGROUP.DEPBAR.LE gsb0, 0x0 ;  /* 0x00008000000079c5 */ /* 0x000fe40000010000 */
[----:B------:R-:W-:-:S06]  /*1470*/  WARPGROUP.ARRIVE ;  /* 0x00000000000079c5 */ /* 0x000fcc0000000000 */
[----:B------:R-:W-:Y:S01]  /*1480*/  HGMMA.64x64x16.F32 R24, gdesc[UR8].tnspA.tnspB, R24, gsb0 ;  /* 0x60e00000081879f0 */ /* 0x000fe20008000818 */
        /* <DEDUP_REMOVED lines=9> */
[----:B------:R-:W-:Y:S02]  /*1520*/  WARPGROUP.DEPBAR.LE gsb0, 0x0 ;  /* 0x00008000000079c5 */ /* 0x000fe40000010000 */
[----:B------:R-:W-:-:S06]  /*1530*/  WARPGROUP.ARRIVE ;  /* 0x00000000000079c5 */ /* 0x000fcc0000000000 */
[----:B------:R-:W-:Y:S01]  /*1540*/  HGMMA.64x64x16.F32 R24, gdesc[UR8].tnspA.tnspB, R24, gsb0 ;  /* 0x60e00000081879f0 */ /* 0x000fe20008000818 */
[----:B------:R-:W-:Y:S02]  /*1550*/  UIADD3 UR8, UR6, 0x180, URZ ;  /* 0x0000018006087890 */ /* 0x000fe4000fffe03f */
[----:B------:R-:W-:Y:S01]  /*1560*/  UIADD3 UR10, UR5, 0x180, URZ ;  /* 0x00000180050a7890 */ /* 0x000fe2000fffe03f */
[----:B------:R-:W-:Y:S01]  /*1570*/  UMOV UR9, 0x40000040 ;  /* 0x4000004000097882 */ /* 0x000fe20000000000 */
[----:B------:R-:W-:Y:S01]  /*1580*/  UMOV UR11, 0x40000040 ;  /* 0x40000040000b7882 */ /* 0x000fe20000000000 */
[----:B------:R-:W-:Y:S01]  /*1590*/  UIADD3 UR6, UR6, 0x580, URZ ;  /* 0x0000058006067890 */ /* 0x000fe2000fffe03f */
[----:B------:R-:W-:Y:S02]  /*15a0*/  WARPGROUP.DEPBAR.LE gsb0, 0x0 ;  /* 0x00008000000079c5 */ /* 0x000fe40000010000 */
[----:B------:R-:W-:-:S06]  /*15b0*/  WARPGROUP.ARRIVE ;  /* 0x00000000000079c5 */ /* 0x000fcc0000000000 */
[----:B------:R-:W-:Y:S01]  /*15c0*/  HGMMA.64x64x16.F32 R56, gdesc[UR8].tnspA.tnspB, R56, gsb0 ;  /* 0x60e00000083879f0 */ /* 0x000fe20008000838 */
[----:B------:R-:W-:Y:S01]  /*15d0*/  UMOV UR8, UR6 ;  /* 0x0000000600087c82 */ /* 0x000fe20008000000 */
[----:B------:R-:W-:Y:S01]  /*15e0*/  UMOV UR9, 0x40000040 ;  /* 0x4000004000097882 */ /* 0x000fe20000000000 */
[----:B------:R-:W-:Y:S02]  /*15f0*/  WARPGROUP.DEPBAR.LE gsb0, 0x0 ;  /* 0x00008000000079c5 */ /* 0x000fe40000010000 */
[----:B------:R-:W-:-:S06]  /*1600*/  WARPGROUP.ARRIVE ;  /* 0x00000000000079c5 */ /* 0x000fcc0000000000 */
[----:B------:R-:W-:Y:S03]  /*1610*/  HGMMA.64x64x16.F32 R24, gdesc[UR8].tnspA.tnspB, R24, gsb0 ;  /* 0x60e00000081879f0 */ /* 0x000fe60008000818 */
[----:B------:R-:W-:Y:S02]  /*1620*/  WARPGROUP.DEPBAR.LE gsb0, 0x0 ;  /* 0x00008000000079c5 */ /* 0x000fe40000010000 */
[----:B------:R-:W-:Y:S05]  /*1630*/  @!P1 BRA `(.L_x_18) ;  /* 0x0000000400789947 */ /* 0x000fea0003800000 */
[----:B------:R-:W-:-:S04]  /*1640*/  UIADD3 UR5, UR39, 0x1, URZ ;  /* 0x0000000127057890 */ /* 0x000fc8000fffe03f */
[----:B------:R-:W-:-:S04]  /*1650*/  UISETP.NE.AND UP0, UPT, UR5, 0x5, UPT ;  /* 0x000000050500788c */ /* 0x000fc8000bf05270 */
[----:B------:R-:W-:Y:S02]  /*1660*/  USEL UR6, URZ, 0x1, UP0 ;  /* 0x000000013f067887 */ /* 0x000fe40008000000 */
[----:B------:R-:W-:Y:S02]  /*1670*/  USEL UR5, UR5, URZ, UP0 ;  /* 0x0000003f05057287 */ /* 0x000fe40008000000 */
[----:B------:R-:W-:-:S06]  /*1680*/  ULOP3.LUT UR6, UR38, UR6, URZ, 0x3c, !UPT ;  /* 0x0000000626067292 */ /* 0x000fcc000f8e3c3f */
[----:B01----:R-:W-:Y:S01]  /*1690*/  IMAD.U32 R5, RZ, RZ, UR6 ;  /* 0x00000006ff057e24 */ /* 0x003fe2000f8e00ff */
[----:B------:R-:W-:-:S06]  /*16a0*/  UMOV UR6, UR39 ;  /* 0x0000002700067c82 */ /* 0x000fcc0008000000 */
.L_x_25:
[----:B01----:R-:W-:Y:S05]  /*16b0*/  @!P0 BRA `(.L_x_19) ;  /* 0x0000000000048947 */ /* 0x003fea0003800000 */
[----:B------:R-:W-:Y:S01]  /*16c0*/  BPT.TRAP 0x1 ;  /* 0x000000040000795c */ /* 0x000fe20000300000 */
.L_x_19:
[----:B------:R-:W0:Y:S01]  /*16d0*/  S2UR UR8, SR_CgaCtaId ;  /* 0x00000000000879c3 */ /* 0x000e220000008800 */
[----:B------:R-:W-:Y:S01]  /*16e0*/  UMOV UR7, 0x400 ;  /* 0x0000040000077882 */ /* 0x000fe20000000000 */
[----:B------:R-:W-:Y:S01]  /*16f0*/  SHF.L.U32 R3, R5, 0x1f, RZ ;  /* 0x0000001f05037819 */ /* 0x000fe200000006ff */
[----:B0-----:R-:W-:-:S04]  /*1700*/  ULEA UR14, UR8, UR7, 0x18 ;  /* 0x00000007080e7291 */ /* 0x001fc8000f8ec03f */
[----:B------:R-:W-:-:S09]  /*1710*/  ULEA UR7, UR5, UR14, 0x3 ;  /* 0x0000000e05077291 */ /* 0x000fd2000f8e183f */
[----:B------:R0:W1:Y:S01]  /*1720*/  SYNCS.PHASECHK.TRANS64.TRYWAIT P1, [UR7], R3 ;  /* 0x00000003ff0075a7 */ /* 0x0000620008020147 */
[----:B------:R-:W-:Y:S05]  /*1730*/  @!P0 BRA `(.L_x_20) ;  /* 0x0000000000048947 */ /* 0x000fea0003800000 */
[----:B------:R-:W-:Y:S01]  /*1740*/  BPT.TRAP 0x1 ;  /* 0x000000040000795c */ /* 0x000fe20000300000 */
.L_x_20:
[----:B-1----:R-:W-:Y:S05]  /*1750*/  @P1 BRA `(.L_x_21) ;  /* 0x0000000000081947 */ /* 0x002fea0003800000 */
[----:B------:R-:W1:Y:S02]  /*1760*/  SYNCS.PHASECHK.TRANS64.TRYWAIT P1, [UR7], R3 ;  /* 0x00000003ff0075a7 */ /* 0x000e640008020147 */
[----:B-1----:R-:W-:Y:S05]  /*1770*/  @!P1 BRA `(.L_x_22) ;  /* 0x0000007400589947 */ /* 0x002fea0003800000 */
.L_x_21:
[----:B------:R-:W-:Y:S01]  /*1780*/  ULEA UR7, UR5, UR4, 0x9 ;  /* 0x0000000405077291 */ /* 0x000fe2000f8e483f */
[----:B------:R-:W-:Y:S01]  /*1790*/  WARPGROUP.ARRIVE ;  /* 0x00000000000079c5 */ /* 0x000fe20000000000 */
[----:B------:R-:W-:Y:S01]  /*17a0*/  ULEA UR12, UR5, UR41, 0xb ;  /* 0x00000029050c7291 */ /* 0x000fe2000f8e583f */
[----:B------:R-:W-:Y:S01]  /*17b0*/  UMOV UR11, 0x40000040 ;  /* 0x40000040000b7882 */ /* 0x000fe20000000000 */
[----:B------:R-:W-:Y:S02]  /*17c0*/  UMOV UR9, 0x40000040 ;  /* 0x4000004000097882 */ /* 0x000fe40000000000 */
[----:B------:R-:W-:Y:S01]  /*17d0*/  UIADD3 UR13, UR12, 0x400, URZ ;  /* 0x000004000c0d7890 */ /* 0x000fe2000fffe03f */
[----:B------:R-:W-:Y:S02]  /*17e0*/  UMOV UR10, UR7 ;  /* 0x00000007000a7c82 */ /* 0x000fe40008000000 */
[----:B------:R-:W-:Y:S02]  /*17f0*/  UMOV UR8, UR12 ;  /* 0x0000000c00087c82 */ /* 0x000fe40008000000 */
[----:B------:R-:W-:Y:S01]  /*1800*/  HGMMA.64x64x16.F32 R56, gdesc[UR8].tnspA.tnspB, R56, gsb0 ;  /* 0x60e00000083879f0 */ /* 0x000fe20008000838 */
[----:B------:R-:W-:Y:S01]  /*1810*/  UMOV UR9, 0x40000040 ;  /* 0x4000004000097882 */ /* 0x000fe20000000000 */
[----:B------:R-:W-:Y:S01]  /*1820*/  UMOV UR8, UR13 ;  /* 0x0000000d00087c82 */ /* 0x000fe20008000000 */
[----:B------:R-:W-:Y:S01]  /*1830*/  UIADD3 UR13, UR12, 0x480, URZ ;  /* 0x000004800c0d7890 */ /* 0x000fe2000fffe03f */
[----:B------:R-:W-:-:S02]  /*1840*/  WARPGROUP.DEPBAR.LE gsb0, 0x0 ;  /* 0x00008000000079c5 */ /* 0x000fc40000010000 */
        /* <DEDUP_REMOVED lines=42> */
[----:B------:R-:W-:Y:S01]  /*1af0*/  BPT.TRAP 0x1 ;  /* 0x000000040000795c */ /* 0x000fe20000300000 */
.L_x_23:
[----:B------:R-:W-:Y:S01]  /*1b00*/  ULEA UR7, UR6, UR14, 0x3 ;  /* 0x0000000e06077291 */ /* 0x000fe2000f8e183f */
[----:B------:R-:W-:-:S03]  /*1b10*/  ISETP.GT.U32.AND P1, PT, R19, 0x1, PT ;  /* 0x000000011300780c */ /* 0x000fc60003f24070 */
[----:B------:R-:W-:-:S04]  /*1b20*/  UIADD3 UR7, UR7, 0x28, URZ ;  /* 0x0000002807077890 */ /* 0x000fc8000fffe03f */
[----:B------:R-:W-:-:S09]  /*1b30*/  UPRMT UR7, URZ, 0x654, UR7 ;  /* 0x000006543f077896 */ /* 0x000fd20008000007 */
[----:B------:R-:W-:Y:S01]  /*1b40*/  SYNCS.ARRIVE.TRANS64.RED.A1T0 RZ, [UR7], RZ ;  /* 0x000000ffffff79a7 */ /* 0x000fe20008100407 */
[----:B------:R-:W-:Y:S05]  /*1b50*/  @P1 BRA `(.L_x_24) ;  /* 0x0000000000041947 */ /* 0x000fea0003800000 */
[----:B------:R-:W-:Y:S01]  /*1b60*/  BPT.TRAP 0x1 ;  /* 0x000000040000795c */ /* 0x000fe20000300000 */
.L_x_24:
[----:B------:R-:W-:Y:S01]  /*1b70*/  UIADD3 UR5, UR5, 0x1, URZ ;  /* 0x0000000105057890 */ /* 0x000fe2000fffe03f */
[C---:B------:R-:W-:Y:S01]  /*1b80*/  ISETP.GT.AND P1, PT, R0.reuse, 0x1, PT ;  /* 0x000000010000780c */ /* 0x040fe20003f24270 */
[----:B------:R-:W-:Y:S01]  /*1b90*/  UIADD3 UR6, UR6, 0x1, URZ ;  /* 0x0000000106067890 */ /* 0x000fe2000fffe03f */
[----:B------:R-:W-:Y:S01]  /*1ba0*/  VIADD R0, R0, 0xffffffff ;  /* 0xffffffff00007836 */ /* 0x000fe20000000000 */
[----:B------:R-:W-:Y:S02]  /*1bb0*/  UISETP.NE.AND UP0, UPT, UR5, 0x5, UPT ;  /* 0x000000050500788c */ /* 0x000fe4000bf05270 */
[----:B------:R-:W-:Y:S02]  /*1bc0*/  UISETP.NE.AND UP1, UPT, UR6, 0x5, UPT ;  /* 0x000000050600788c */ /* 0x000fe4000bf25270 */
[----:B------:R-:W-:Y:S02]  /*1bd0*/  USEL UR7, URZ, 0x1, UP0 ;  /* 0x000000013f077887 */ /* 0x000fe40008000000 */
[----:B------:R-:W-:-:S02]  /*1be0*/  USEL UR5, UR5, URZ, UP0 ;  /* 0x0000003f05057287 */ /* 0x000fc40008000000 */
[----:B------:R-:W-:Y:S02]  /*1bf0*/  USEL UR6, UR6, URZ, UP1 ;  /* 0x0000003f06067287 */ /* 0x000fe40008800000 */
[----:B------:R-:W-:Y:S01]  /*1c00*/  LOP3.LUT R5, R5, UR7, RZ, 0x3c, !PT ;  /* 0x0000000705057c12 */ /* 0x000fe2000f8e3cff */
[----:B------:R-:W-:Y:S09]  /*1c10*/  @P1 BRA `(.L_x_25) ;  /* 0xfffffff800a41947 */ /* 0x000ff2000383ffff */
.L_x_18:
[----:B------:R-:W2:Y:S02]  /*1c20*/  LDC R0, c[0x0][0x28c] ;  /* 0x0000a300ff007b82 */ /* 0x000ea40000000800 */
[----:B--2---:R-:W-:-:S13]  /*1c30*/  ISETP.GE.AND P1, PT, R0, 0x1, PT ;  /* 0x000000010000780c */ /* 0x004fda0003f26270 */
[----:B------:R-:W-:Y:S05]  /*1c40*/  @!P1 BRA `(.L_x_26) ;  /* 0x0000000000489947 */ /* 0x000fea0003800000 */
[----:B------:R-:W-:Y:S05]  /*1c50*/  @!P0 BRA `(.L_x_27) ;  /* 0x0000000000048947 */ /* 0x000fea0003800000 */
[----:B------:R-:W-:Y:S01]  /*1c60*/  BPT.TRAP 0x1 ;  /* 0x000000040000795c */ /* 0x000fe20000300000 */
.L_x_27:
[----:B------:R-:W2:Y:S01]  /*1c70*/  S2UR UR7, SR_CgaCtaId ;  /* 0x00000000000779c3 */ /* 0x000ea20000008800 */
[----:B------:R-:W-:Y:S01]  /*1c80*/  UISETP.LT.AND UP0, UPT, UR40, 0x1, UPT ;  /* 0x000000012800788c */ /* 0x000fe2000bf01270 */
[----:B------:R-:W-:-:S03]  /*1c90*/  ISETP.GT.U32.AND P0, PT, R19, 0x1, PT ;  /* 0x000000011300780c */ /* 0x000fc60003f04070 */
[----:B------:R-:W-:-:S04]  /*1ca0*/  USEL UR6, UR40, 0x1, UP0 ;  /* 0x0000000128067887 */ /* 0x000fc80008000000 */
[----:B------:R-:W-:-:S04]  /*1cb0*/  UIADD3 UR6, UR39, UR40, -UR6 ;  /* 0x0000002827067290 */ /* 0x000fc8000fffe806 */
[----:B------:R-:W-:-:S04]  /*1cc0*/  UIMAD.WIDE.U32 UR4, UR6, -0x33333333, URZ ;  /* 0xcccccccd060478a5 */ /* 0x000fc8000f8e003f */
[----:B------:R-:W-:-:S03]  /*1cd0*/  USHF.R.U32.HI UR4, URZ, 0x2, UR5 ;  /* 0x000000023f047899 */ /* 0x000fc60008011605 */
[----:B------:R-:W-:Y:S01]  /*1ce0*/  UMOV UR5, 0x400 ;  /* 0x0000040000057882 */ /* 0x000fe20000000000 */
[----:B------:R-:W-:Y:S02]  /*1cf0*/  UIMAD UR6, UR4, -0x5, UR6 ;  /* 0xfffffffb040678a4 */ /* 0x000fe4000f8e0206 */
[----:B--2---:R-:W-:-:S04]  /*1d00*/  ULEA UR5, UR7, UR5, 0x18 ;  /* 0x0000000507057291 */ /* 0x004fc8000f8ec03f */
[----:B------:R-:W-:-:S04]  /*1d10*/  ULEA UR6, UR6, UR5, 0x3 ;  /* 0x0000000506067291 */ /* 0x000fc8000f8e183f */
[----:B------:R-:W-:-:S04]  /*1d20*/  UIADD3 UR6, UR6, 0x28, URZ ;  /* 0x0000002806067890 */ /* 0x000fc8000fffe03f */
[----:B------:R-:W-:-:S09]  /*1d30*/  UPRMT UR6, URZ, 0x654, UR6 ;  /* 0x000006543f067896 */ /* 0x000fd20008000006 */
[----:B------:R-:W-:Y:S01]  /*1d40*/  SYNCS.ARRIVE.TRANS64.RED.A1T0 RZ, [UR6], RZ ;  /* 0x000000ffffff79a7 */ /* 0x000fe20008100406 */
[----:B------:R-:W-:Y:S05]  /*1d50*/  @P0 BRA `(.L_x_26) ;  /* 0x0000000000040947 */ /* 0x000fea0003800000 */
[----:B------:R-:W-:Y:S01]  /*1d60*/  BPT.TRAP 0x1 ;  /* 0x000000040000795c */ /* 0x000fe20000300000 */
.L_x_26:
[----:B------:R-:W2:Y:S01]  /*1d70*/  LDC R6, c[0x0][0x288] ;  /* 0x0000a200ff067b82 */ /* 0x000ea20000000800 */
[----:B01----:R-:W-:Y:S01]  /*1d80*/  LOP3.LUT R5, R18, 0x3, RZ, 0xc0, !PT ;  /* 0x0000000312057812 */ /* 0x003fe200078ec0ff */
[----:B------:R-:W-:Y:S01]  /*1d90*/  IMAD.SHL.U32 R11, R90, 0x40, RZ ;  /* 0x000000405a0b7824 */ /* 0x000fe200078e00ff */
[----:B------:R-:W-:Y:S01]  /*1da0*/  SHF.R.U32.HI R3, RZ, 0x2, R18 ;  /* 0x00000002ff037819 */ /* 0x000fe20000011612 */
[----:B------:R-:W-:Y:S01]  /*1db0*/  UIADD3 UR39, UR40, UR39, URZ ;  /* 0x0000002728277290 */ /* 0x000fe2000fffe03f */
[----:B------:R-:W-:Y:S01]  /*1dc0*/  LOP3.LUT R4, R18, 0x60, RZ, 0xc0, !PT ;  /* 0x0000006012047812 */ /* 0x000fe200078ec0ff */
[----:B------:R-:W-:Y:S01]  /*1dd0*/  ULDC UR7, c[0x0][0x284] ;  /* 0x0000a10000077ab9 */ /* 0x000fe20000000800 */
[----:B------:R-:W-:Y:S01]  /*1de0*/  LOP3.LUT R0, R22, 0x1, RZ, 0xc0, !PT ;  /* 0x0000000116007812 */ /* 0x000fe200078ec0ff */
[----:B------:R-:W-:Y:S01]  /*1df0*/  UISETP.GT.U32.AND UP0, UPT, UR39, 0x4, UPT ;  /* 0x000000042700788c */ /* 0x000fe2000bf04070 */
[----:B------:R-:W-:Y:S01]  /*1e00*/  LOP3.LUT R3, R3, 0x7, RZ, 0xc0, !PT ;  /* 0x0000000703037812 */ /* 0x000fe200078ec0ff */
[----:B------:R-:W-:Y:S01]  /*1e10*/  UISETP.GE.U32.AND UP1, UPT, UR40, 0x5, UPT ;  /* 0x000000052800788c */ /* 0x000fe2000bf26070 */
[----:B------:R-:W-:Y:S01]  /*1e20*/  SHF.R.U32.HI R4, RZ, 0x1, R4 ;  /* 0x00000001ff047819 */ /* 0x000fe20000011604 */
[----:B------:R-:W-:Y:S01]  /*1e30*/  IMAD.SHL.U32 R8, R0, 0x40, RZ ;  /* 0x0000004000087824 */ /* 0x000fe200078e00ff */
[----:B------:R-:W-:Y:S01]  /*1e40*/  UISETP.LT.U32.AND UP0, UPT, UR40, 0x5, UP0 ;  /* 0x000000052800788c */ /* 0x000fe20008701070 */
[----:B------:R-:W-:Y:S01]  /*1e50*/  SHF.R.S32.HI R21, RZ, 0x1f, R23 ;  /* 0x0000001fff157819 */ /* 0x000fe20000011417 */
[----:B------:R-:W-:Y:S01]  /*1e60*/  ULDC.64 UR8, c[0x0][0x5d0] ;  /* 0x0001740000087ab9 */ /* 0x000fe20000000a00 */
[--C-:B------:R-:W-:Y:S01]  /*1e70*/  IADD3 R7, RZ, -R4, -R3.reuse ;  /* 0x80000004ff077210 */ /* 0x100fe20007ffe803 */
[----:B------:R-:W-:Y:S01]  /*1e80*/  UIMAD.WIDE.U32 UR4, UR39, -0x33333333, URZ ;  /* 0xcccccccd270478a5 */ /* 0x000fe2000f8e003f */
[----:B------:R-:W-:Y:S01]  /*1e90*/  LOP3.LUT R3, R8, 0x40, R3, 0xe2, !PT ;  /* 0x0000004008037812 */ /* 0x000fe200078ee203 */
[----:B------:R-:W-:Y:S01]  /*1ea0*/  USEL UR6, URZ, 0x1, !UP0 ;  /* 0x000000013f067887 */ /* 0x000fe2000c000000 */
[----:B------:R-:W-:Y:S01]  /*1eb0*/  IMAD R8, R21, UR8, RZ ;  /* 0x0000000815087c24 */ /* 0x000fe2000f8e02ff */
[----:B------:R-:W-:Y:S01]  /*1ec0*/  USHF.R.U32.HI UR4, URZ, 0x2, UR5 ;  /* 0x000000023f047899 */ /* 0x000fe20008011605 */
[----:B------:R-:W-:Y:S01]  /*1ed0*/  IMAD R0, R0, -0x40, R7 ;  /* 0xffffffc000007824 */ /* 0x000fe200078e0207 */
[----:B------:R-:W-:Y:S01]  /*1ee0*/  ULOP3.LUT UR38, UR38, UR6, URZ, 0x3c, !UPT ;  /* 0x0000000626267292 */ /* 0x000fe2000f8e3c3f */
[----:B--2---:R-:W-:Y:S01]  /*1ef0*/  IMAD R10, R5, -0x2, R6 ;  /* 0xfffffffe050a7824 */ /* 0x004fe200078e0206 */
[----:B------:R-:W-:Y:S01]  /*1f00*/  ISETP.GE.AND P0, PT, R11, R6, PT ;  /* 0x000000060b00720c */ /* 0x000fe20003f06270 */
[----:B------:R-:W-:Y:S01]  /*1f10*/  IMAD.SHL.U32 R5, R94, 0x100, RZ ;  /* 0x000001005e057824 */ /* 0x000fe200078e00ff */
[----:B------:R-:W-:Y:S01]  /*1f20*/  UIMAD UR39, UR4, -0x5, UR39 ;  /* 0xfffffffb042778a4 */ /* 0x000fe2000f8e0227 */
[----:B------:R-:W-:Y:S01]  /*1f30*/  IMAD.SHL.U32 R6, R18, 0x2, RZ ;  /* 0x0000000212067824 */ /* 0x000fe200078e00ff */
[----:B------:R-:W-:Y:S01]  /*1f40*/  @UP1 ULOP3.LUT UR38, UR38, 0x1, UR4, 0x78, !UPT ;  /* 0x0000000126261892 */ /* 0x000fe2000f8e7804 */
[----:B------:R-:W-:Y:S01]  /*1f50*/  IMAD.WIDE R94, R94, 0x100, RZ ;  /* 0x000001005e5e7825 */ /* 0x000fe200078e02ff */
[----:B------:R-:W-:-:S02]  /*1f60*/  ISETP.GE.OR P0, PT, R5, UR7, P0 ;  /* 0x0000000705007c0c */ /* 0x000fc40008706670 */
[----:B------:R-:W-:Y:S01]  /*1f70*/  LOP3.LUT R6, R11, 0x6, R6, 0xf8, !PT ;  /* 0x000000060b067812 */ /* 0x000fe200078ef806 */
[----:B------:R-:W-:Y:S01]  /*1f80*/  IMAD R13, R23, UR9, R8 ;  /* 0x00000009170d7c24 */ /* 0x000fe2000f8e0208 */
[----:B------:R-:W-:Y:S01]  /*1f90*/  LOP3.LUT R113, R94, R3, R4, 0xfe, !PT ;  /* 0x000000035e717212 */ /* 0x000fe200078efe04 */
[----:B------:R-:W-:Y:S01]  /*1fa0*/  IMAD.IADD R4, R10, 0x1, -R11 ;  /* 0x000000010a047824 */ /* 0x000fe200078e0a0b */
[----:B------:R-:W-:Y:S02]  /*1fb0*/  SHF.R.S32.HI R7, RZ, 0x1f, R6 ;  /* 0x0000001fff077819 */ /* 0x000fe40000011406 */
[----:B------:R-:W-:Y:S01]  /*1fc0*/  IADD3 R3, -R5, UR7, R0 ;  /* 0x0000000705037c10 */ /* 0x000fe2000fffe100 */
[----:B------:R-:W-:Y:S02]  /*1fd0*/  IMAD.MOV.U32 R0, RZ, RZ, -0x1 ;  /* 0xffffffffff007424 */ /* 0x000fe400078e00ff */
[----:B------:R-:W-:-:S04]  /*1fe0*/  IMAD.WIDE.U32 R8, R23, UR8, R6 ;  /* 0x0000000817087c25 */ /* 0x000fc8000f8e0006 */
[----:B------:R-:W-:Y:S01]  /*1ff0*/  IMAD.IADD R9, R9, 0x1, R13 ;  /* 0x0000000109097824 */ /* 0x000fe200078e020d */
[----:B------:R-:W-:Y:S06]  /*2000*/  @P0 BRA `(.L_x_28) ;  /* 0x0000004c007c0947 */ /* 0x000fec0003800000 */
[----:B------:R-:W0:Y:S01]  /*2010*/  LDC.64 R12, c[0x0][0x5c8] ;  /* 0x00017200ff0c7b82 */ /* 0x000e220000000a00 */
[----:B-----5:R-:W-:Y:S01]  /*2020*/  FSETP.NEU.AND P1, PT, R89, RZ, PT ;  /* 0x000000ff5900720b */ /* 0x020fe20003f2d000 */
[----:B------:R-:W-:Y:S01]  /*2030*/  BSSY B0, `(.L_x_28) ;  /* 0x00004dc000007945 */ /* 0x000fe20003800000 */
[----:B------:R-:W-:-:S04]  /*2040*/  ISETP.GT.AND P6, PT, R4, RZ, PT ;  /* 0x000000ff0400720c */ /* 0x000fc80003fc4270 */
[----:B------:R-:W-:Y:S01]  /*2050*/  ISETP.GT.AND P0, PT, R3, RZ, P6 ;  /* 0x000000ff0300720c */ /* 0x000fe20003704270 */
[-C--:B0-----:R-:W-:Y:S02]  /*2060*/  IMAD R10, R95, R12.reuse, RZ ;  /* 0x0000000c5f0a7224 */ /* 0x081fe400078e02ff */
[----:B------:R-:W-:-:S04]  /*2070*/  IMAD.WIDE.U32 R104, R113, R12, R8 ;  /* 0x0000000c71687225 */ /* 0x000fc800078e0008 */
[----:B------:R-:W-:-:S04]  /*2080*/  IMAD R5, R113, R13, R10 ;  /* 0x0000000d71057224 */ /* 0x000fc800078e020a */
[----:B------:R-:W-:Y:S01]  /*2090*/  IMAD.IADD R93, R105, 0x1, R5 ;  /* 0x00000001695d7824 */ /* 0x000fe200078e0205 */
[----:B------:R-:W-:Y:S06]  /*20a0*/  @!P1 BRA `(.L_x_29) ;  /* 0x0000003400789947 */ /* 0x000fec0003800000 */
[----:B------:R-:W0:Y:S01]  /*20b0*/  LDC.64 R14, c[0x0][0x5b8] ;  /* 0x00016e00ff0e7b82 */ /* 0x000e220000000a00 */
[----:B------:R-:W-:-:S07]  /*20c0*/  ULDC.64 UR4, c[0x0][0x5c0] ;  /* 0x0001700000047ab9 */ /* 0x000fce0000000a00 */
[----:B------:R-:W1:Y:S08]  /*20d0*/  LDC.64 R96, c[0x0][0x5b0] ;  /* 0x00016c00ff607b82 */ /* 0x000e700000000a00 */
[----:B------:R-:W2:Y:S01]  /*20e0*/  LDC.64 R10, c[0x0][0x5a8] ;  /* 0x00016a00ff0a7b82 */ /* 0x000ea20000000a00 */
[-C--:B0-----:R-:W-:Y:S02]  /*20f0*/  IMAD R8, R21, R14.reuse, RZ ;  /* 0x0000000e15087224 */ /* 0x081fe400078e02ff */
[----:B------:R-:W-:-:S04]  /*2100*/  IMAD.WIDE.U32 R20, R23, R14, R6 ;  /* 0x0000000e17147225 */ /* 0x000fc800078e0006 */
[----:B------:R-:W-:Y:S02]  /*2110*/  IMAD R103, R23, R15, R8 ;  /* 0x0000000f17677224 */ /* 0x000fe400078e0208 */
[-C--:B-1----:R-:W-:Y:S02]  /*2120*/  IMAD R8, R95, R96.reuse, RZ ;  /* 0x000000605f087224 */ /* 0x082fe400078e02ff */
[----:B------:R-:W-:Y:S02]  /*2130*/  IMAD.IADD R91, R21, 0x1, R103 ;  /* 0x00000001155b7824 */ /* 0x000fe400078e0267 */
[----:B------:R-:W-:Y:S02]  /*2140*/  IMAD.MOV.U32 R90, RZ, RZ, R20 ;  /* 0x000000ffff5a7224 */ /* 0x000fe400078e0014 */
[C---:B------:R-:W-:Y:S02]  /*2150*/  IMAD R109, R113.reuse, R97, R8 ;  /* 0x00000061716d7224 */ /* 0x040fe400078e0208 */
[----:B------:R-:W-:-:S04]  /*2160*/  IMAD.WIDE.U32 R8, R113, R96, R90 ;  /* 0x0000006071087225 */ /* 0x000fc800078e005a */
[----:B------:R-:W-:Y:S01]  /*2170*/  IMAD.IADD R5, R9, 0x1, R109 ;  /* 0x0000000109057824 */ /* 0x000fe200078e026d */
[----:B--2---:R-:W-:-:S04]  /*2180*/  LEA R98, P1, R8, R10, 0x1 ;  /* 0x0000000a08627211 */ /* 0x004fc800078208ff */
[----:B------:R-:W-:-:S05]  /*2190*/  LEA.HI.X R99, R8, R11, R5, 0x1, P1 ;  /* 0x0000000b08637211 */ /* 0x000fca00008f0c05 */
[----:B------:R-:W2:Y:S01]  /*21a0*/  @P0 LDG.E.LTC128B.U16 R5, desc[UR36][R98.64] ;  /* 0x0000002462050981 */ /* 0x000ea2000c1e1520 */
[----:B------:R-:W-:Y:S01]  /*21b0*/  ISETP.GT.AND P4, PT, R4, 0x1, PT ;  /* 0x000000010400780c */ /* 0x000fe20003f84270 */
[----:B------:R-:W-:Y:S01]  /*21c0*/  IMAD.WIDE.U32 R8, R113, R96, R6 ;  /* 0x0000006071087225 */ /* 0x000fe200078e0006 */
[----:B------:R-:W-:Y:S02]  /*21d0*/  BSSY B1, `(.L_x_30) ;  /* 0x0000013000017945 */ /* 0x000fe40003800000 */
[----:B------:R-:W-:Y:S01]  /*21e0*/  P2R R107, PR, RZ, 0x10 ;  /* 0x00000010ff6b7803 */ /* 0x000fe20000000000 */
[----:B------:R-:W-:Y:S02]  /*21f0*/  IMAD.IADD R9, R109, 0x1, R9 ;  /* 0x000000016d097824 */ /* 0x000fe400078e0209 */
[----:B------:R-:W-:-:S04]  /*2200*/  IMAD.WIDE.U32 R100, R23, R14, R8 ;  /* 0x0000000e17647225 */ /* 0x000fc800078e0008 */
[----:B------:R-:W-:Y:S01]  /*2210*/  IMAD.IADD R9, R103, 0x1, R101 ;  /* 0x0000000167097824 */ /* 0x000fe200078e0265 */
[----:B------:R-:W-:Y:S02]  /*2220*/  LEA R8, P2, R100, R10, 0x1 ;  /* 0x0000000a64087211 */ /* 0x000fe400078408ff */
[----:B------:R-:W-:Y:S02]  /*2230*/  SHF.L.U64.HI R101, R96, 0x3, R97 ;  /* 0x0000000360657819 */ /* 0x000fe40000010261 */
[----:B------:R-:W-:Y:S01]  /*2240*/  LEA.HI.X R9, R100, R11, R9, 0x1, P2 ;  /* 0x0000000b64097211 */ /* 0x000fe200010f0c09 */
[----:B------:R-:W-:Y:S02]  /*2250*/  IMAD.SHL.U32 R100, R96, 0x8, RZ ;  /* 0x0000000860647824 */ /* 0x000fe400078e00ff */
[----:B--2---:R-:W-:-:S05]  /*2260*/  HADD2.F32 R92, -RZ, R5.H0_H0 ;  /* 0x20000005ff5c7230 */ /* 0x004fca0000004100 */
[----:B------:R-:W-:Y:S01]  /*2270*/  FMUL R15, R92, R89 ;  /* 0x000000595c0f7220 */ /* 0x000fe20000400000 */
[----:B------:R-:W-:-:S03]  /*2280*/  LEA R92, P1, R104, UR4, 0x1 ;  /* 0x00000004685c7c11 */ /* 0x000fc6000f8208ff */
[----:B------:R-:W-:Y:S01]  /*2290*/  FFMA R15, R56, R88, R15 ;  /* 0x00000058380f7223 */ /* 0x000fe2000000000f */
[----:B------:R-:W-:Y:S02]  /*22a0*/  LEA.HI.X R93, R104, UR5, R93, 0x1, P1 ;  /* 0x00000005685d7c11 */ /* 0x000fe400088f0c5d */
[----:B------:R-:W-:Y:S02]  /*22b0*/  ISETP.GT.AND P1, PT, R3, RZ, P4 ;  /* 0x000000ff0300720c */ /* 0x000fe40002724270 */
[----:B------:R-:W-:-:S05]  /*22c0*/  F2FP.F16.F32.PACK_AB R15, RZ, R15 ;  /* 0x0000000fff0f723e */ /* 0x000fca00000000ff */
[----:B------:R0:W-:Y:S06]  /*22d0*/  @P0 STG.E.U16 desc[UR36][R92.64], R15 ;  /* 0x0000000f5c000986 */ /* 0x0001ec000c101524 */
[----:B------:R-:W-:Y:S05]  /*22e0*/  @!P1 BRA `(.L_x_31) ;  /* 0x0000000000049947 */ /* 0x000fea0003800000 */
[----:B------:R1:W5:Y:S02]  /*22f0*/  LDG.E.LTC128B.U16 R5, desc[UR36][R8.64+0x2] ;  /* 0x0000022408057981 */ /* 0x000364000c1e1520 */
.L_x_31:
[----:B------:R-:W-:Y:S05]  /*2300*/  BSYNC B1 ;  /* 0x0000000000017941 */ /* 0x000fea0003800000 */
.L_x_30:
[----:B-----5:R-:W-:Y:S01]  /*2310*/  HADD2.F32 R56, -RZ, R5.H0_H0 ;  /* 0x20000005ff387230 */ /* 0x020fe20000004100 */
[----:B------:R-:W-:Y:S01]  /*2320*/  ISETP.GT.AND P0, PT, R3, 0x8, P6 ;  /* 0x000000080300780c */ /* 0x000fe20003704270 */
[----:B------:R-:W-:-:S04]  /*2330*/  IMAD.WIDE.U32 R104, R113, R96, R100 ;  /* 0x0000006071687225 */ /* 0x000fc800078e0064 */
[----:B------:R-:W-:Y:S01]  /*2340*/  FMUL R56, R56, R89 ;  /* 0x0000005938387220 */ /* 0x000fe20000400000 */
[----:B------:R-:W-:Y:S01]  /*2350*/  IMAD.IADD R109, R109, 0x1, R105 ;  /* 0x000000016d6d7824 */ /* 0x000fe200078e0269 */
[----:B0-----:R-:W-:Y:S02]  /*2360*/  IADD3 R15, P2, R20, R104, RZ ;  /* 0x00000068140f7210 */ /* 0x001fe40007f5e0ff */
[----:B------:R-:W-:-:S03]  /*2370*/  FFMA R57, R57, R88, R56 ;  /* 0x0000005839397223 */ /* 0x000fc60000000038 */
[----:B------:R-:W-:Y:S01]  /*2380*/  IMAD.X R98, R109, 0x1, R91, P2 ;  /* 0x000000016d627824 */ /* 0x000fe200010e065b */
[C---:B------:R-:W-:Y:S02]  /*2390*/  LEA R56, P2, R15.reuse, R10, 0x1 ;  /* 0x0000000a0f387211 */ /* 0x040fe400078408ff */
[----:B------:R-:W-:Y:S02]  /*23a0*/  F2FP.F16.F32.PACK_AB R99, RZ, R57 ;  /* 0x00000039ff63723e */ /* 0x000fe400000000ff */
[----:B------:R-:W-:Y:S02]  /*23b0*/  LEA.HI.X R57, R15, R11, R98, 0x1, P2 ;  /* 0x0000000b0f397211 */ /* 0x000fe400010f0c62 */
[----:B------:R-:W-:Y:S01]  /*23c0*/  PRMT R15, R5, 0x7610, R15 ;  /* 0x00007610050f7816 */ /* 0x000fe2000000000f */
[----:B------:R0:W-:Y:S05]  /*23d0*/  @P1 STG.E.U16 desc[UR36][R92.64+0x2], R99 ;  /* 0x000002635c001986 */ /* 0x0001ea000c101524 */
[----:B------:R2:W3:Y:S01]  /*23e0*/  @P0 LDG.E.LTC128B.U16 R15, desc[UR36][R56.64] ;  /* 0x00000024380f0981 */ /* 0x0004e2000c1e1520 */
[----:B------:R-:W-:Y:S01]  /*23f0*/  IADD3 R104, P1, R6, R104, RZ ;  /* 0x0000006806687210 */ /* 0x000fe20007f3e0ff */
[----:B------:R-:W-:Y:S01]  /*2400*/  BSSY B1, `(.L_x_32) ;  /* 0x0000012000017945 */ /* 0x000fe20003800000 */
[----:B------:R-:W-:-:S03]  /*2410*/  SHF.L.U64.HI R111, R12, 0x4, R13 ;  /* 0x000000040c6f7819 */ /* 0x000fc6000001020d */
[----:B------:R-:W-:Y:S01]  /*2420*/  IMAD.X R105, R7, 0x1, R109, P1 ;  /* 0x0000000107697824 */ /* 0x000fe200008e066d */
[----:B------:R-:W-:Y:S01]  /*2430*/  ISETP.GT.AND P1, PT, R3, 0x8, P4 ;  /* 0x000000080300780c */ /* 0x000fe20002724270 */
[----:B------:R-:W-:Y:S02]  /*2440*/  IMAD.SHL.U32 R109, R12, 0x10, RZ ;  /* 0x000000100c6d7824 */ /* 0x000fe400078e00ff */
[----:B------:R-:W-:-:S03]  /*2450*/  IMAD.WIDE.U32 R104, R23, R14, R104 ;  /* 0x0000000e17687225 */ /* 0x000fc600078e0068 */
[----:B--2---:R-:W-:Y:S01]  /*2460*/  LEA R56, P3, R104, R10, 0x1 ;  /* 0x0000000a68387211 */ /* 0x004fe200078608ff */
[----:B---3--:R-:W-:-:S05]  /*2470*/  HADD2.F32 R98, -RZ, R15.H0_H0 ;  /* 0x2000000fff627230 */ /* 0x008fca0000004100 */
[----:B------:R-:W-:Y:S01]  /*2480*/  FMUL R5, R98, R89 ;  /* 0x0000005962057220 */ /* 0x000fe20000400000 */
[----:B------:R-:W-:-:S03]  /*2490*/  IADD3 R98, P2, R109, R92, RZ ;  /* 0x0000005c6d627210 */ /* 0x000fc60007f5e0ff */
[----:B------:R-:W-:Y:S01]  /*24a0*/  FFMA R5, R58, R88, R5 ;  /* 0x000000583a057223 */ /* 0x000fe20000000005 */
[----:B------:R-:W-:Y:S02]  /*24b0*/  IMAD.IADD R58, R103, 0x1, R105 ;  /* 0x00000001673a7824 */ /* 0x000fe400078e0269 */
[----:B0-----:R-:W-:Y:S02]  /*24c0*/  IMAD.X R99, R111, 0x1, R93, P2 ;  /* 0x000000016f637824 */ /* 0x001fe400010e065d */
[----:B------:R-:W-:Y:S02]  /*24d0*/  F2FP.F16.F32.PACK_AB R5, RZ, R5 ;  /* 0x00000005ff05723e */ /* 0x000fe400000000ff */
[----:B------:R-:W-:-:S03]  /*24e0*/  LEA.HI.X R57, R104, R11, R58, 0x1, P3 ;  /* 0x0000000b68397211 */ /* 0x000fc600018f0c3a */
[----:B------:R0:W-:Y:S01]  /*24f0*/  @P0 STG.E.U16 desc[UR36][R98.64], R5 ;  /* 0x0000000562000986 */ /* 0x0001e2000c101524 */
[----:B------:R-:W-:Y:S05]  /*2500*/  @!P1 BRA `(.L_x_33) ;  /* 0x0000000000049947 */ /* 0x000fea0003800000 */
[----:B------:R2:W5:Y:S02]  /*2510*/  LDG.E.LTC128B.U16 R15, desc[UR36][R56.64+0x2] ;  /* 0x00000224380f7981 */ /* 0x000564000c1e1520 */
.L_x_33:
[----:B------:R-:W-:Y:S05]  /*2520*/  BSYNC B1 ;  /* 0x0000000000017941 */ /* 0x000fea0003800000 */
.L_x_32:
[----:B-----5:R-:W-:Y:S01]  /*2530*/  HADD2.F32 R58, -RZ, R15.H0_H0 ;  /* 0x2000000fff3a7230 */ /* 0x020fe20000004100 */
[----:B------:R-:W-:Y:S01]  /*2540*/  ISETP.GT.AND P4, PT, R4, 0x8, PT ;  /* 0x000000080400780c */ /* 0x000fe20003f84270 */
[----:B------:R-:W-:Y:S01]  /*2550*/  BSSY B1, `(.L_x_34) ;  /* 0x000000d000017945 */ /* 0x000fe20003800000 */
[----:B------:R-:W-:Y:S02]  /*2560*/  PRMT R104, R15, 0x7610, R104 ;  /* 0x000076100f687816 */ /* 0x000fe40000000068 */
[----:B------:R-:W-:Y:S01]  /*2570*/  FMUL R58, R58, R89 ;  /* 0x000000593a3a7220 */ /* 0x000fe20000400000 */
[----:B------:R-:W-:Y:S02]  /*2580*/  ISETP.GT.AND P0, PT, R3, RZ, P4 ;  /* 0x000000ff0300720c */ /* 0x000fe40002704270 */
[----:B------:R-:W-:Y:S01]  /*2590*/  P2R R108, PR, RZ, 0x10 ;  /* 0x00000010ff6c7803 */ /* 0x000fe20000000000 */
[----:B------:R-:W-:Y:S01]  /*25a0*/  FFMA R58, R59, R88, R58 ;  /* 0x000000583b3a7223 */ /* 0x000fe2000000003a */
[----:B------:R-:W-:-:S04]  /*25b0*/  IMAD.MOV.U32 R59, RZ, RZ, R99 ;  /* 0x000000ffff3b7224 */ /* 0x000fc800078e0063 */
[----:B------:R-:W-:-:S04]  /*25c0*/  F2FP.F16.F32.PACK_AB R58, RZ, R58 ;  /* 0x0000003aff3a723e */ /* 0x000fc800000000ff */
[----:B0-----:R-:W-:Y:S01]  /*25d0*/  PRMT R5, R58, 0x7610, R5 ;  /* 0x000076103a057816 */ /* 0x001fe20000000005 */
[----:B------:R-:W-:-:S05]  /*25e0*/  IMAD.MOV.U32 R58, RZ, RZ, R98 ;  /* 0x000000ffff3a7224 */ /* 0x000fca00078e0062 */
[----:B------:R0:W-:Y:S01]  /*25f0*/  @P1 STG.E.U16 desc[UR36][R58.64+0x2], R5 ;  /* 0x000002053a001986 */ /* 0x0001e2000c101524 */
[----:B------:R-:W-:Y:S05]  /*2600*/  @!P0 BRA `(.L_x_35) ;  /* 0x0000000000048947 */ /* 0x000fea0003800000 */
[----:B------:R3:W5:Y:S02]  /*2610*/  LDG.E.LTC128B.U16 R104, desc[UR36][R8.64+0x10] ;  /* 0x0000102408687981 */ /* 0x000764000c1e1520 */
.L_x_35:
[----:B------:R-:W-:Y:S05]  /*2620*/  BSYNC B1 ;  /* 0x0000000000017941 */ /* 0x000fea0003800000 */
.L_x_34:
[----:B-----5:R-:W-:Y:S01]  /*2630*/  HADD2.F32 R106, -RZ, R104.H0_H0 ;  /* 0x20000068ff6a7230 */ /* 0x020fe20000004100 */
[C---:B------:R-:W-:Y:S01]  /*2640*/  SHF.L.U64.HI R15, R12.reuse, 0x8, R13 ;  /* 0x000000080c0f7819 */ /* 0x040fe2000001020d */
[----:B0-----:R-:W-:Y:S01]  /*2650*/  IMAD.SHL.U32 R5, R12, 0x100, RZ ;  /* 0x000001000c057824 */ /* 0x001fe200078e00ff */
[----:B------:R-:W-:Y:S01]  /*2660*/  ISETP.GT.AND P3, PT, R4, 0x9, PT ;  /* 0x000000090400780c */ /* 0x000fe20003f64270 */
[----:B------:R-:W-:Y:S01]  /*2670*/  BSSY B1, `(.L_x_36) ;  /* 0x000000b000017945 */ /* 0x000fe20003800000 */
[----:B------:R-:W-:Y:S02]  /*2680*/  FMUL R105, R106, R89 ;  /* 0x000000596a697220 */ /* 0x000fe40000400000 */
[----:B------:R-:W-:Y:S02]  /*2690*/  IADD3 R12, P1, P2, R5, R92, R109 ;  /* 0x0000005c050c7210 */ /* 0x000fe40007a3e06d */
[----:B------:R-:W-:Y:S02]  /*26a0*/  FFMA R105, R60, R88, R105 ;  /* 0x000000583c697223 */ /* 0x000fe40000000069 */
[----:B------:R-:W-:-:S02]  /*26b0*/  IADD3.X R13, R15, R93, R111, P1, P2 ;  /* 0x0000005d0f0d7210 */ /* 0x000fc40000fe446f */
[----:B------:R-:W-:Y:S02]  /*26c0*/  ISETP.GT.AND P1, PT, R3, RZ, P3 ;  /* 0x000000ff0300720c */ /* 0x000fe40001f24270 */
[----:B------:R-:W-:Y:S02]  /*26d0*/  F2FP.F16.F32.PACK_AB R60, RZ, R105 ;  /* 0x00000069ff3c723e */ /* 0x000fe400000000ff */
[----:B------:R-:W-:-:S03]  /*26e0*/  P2R R105, PR, RZ, 0x8 ;  /* 0x00000008ff697803 */ /* 0x000fc60000000000 */
[----:B------:R0:W-:Y:S06]  /*26f0*/  @P0 STG.E.U16 desc[UR36][R92.64+0x10], R60 ;  /* 0x0000103c5c000986 */ /* 0x0001ec000c101524 */
[----:B------:R-:W-:Y:S05]  /*2700*/  @!P1 BRA `(.L_x_37) ;  /* 0x0000000000049947 */ /* 0x000fea0003800000 */
[----:B------:R4:W5:Y:S02]  /*2710*/  LDG.E.LTC128B.U16 R104, desc[UR36][R8.64+0x12] ;  /* 0x0000122408687981 */ /* 0x000964000c1e1520 */
.L_x_37:
[----:B------:R-:W-:Y:S05]  /*2720*/  BSYNC B1 ;  /* 0x0000000000017941 */ /* 0x000fea0003800000 */
.L_x_36:
[----:B0----5:R-:W-:Y:S01]  /*2730*/  HADD2.F32 R60, -RZ, R104.H0_H0 ;  /* 0x20000068ff3c7230 */ /* 0x021fe20000004100 */
[----:B------:R-:W-:Y:S01]  /*2740*/  ISETP.GT.AND P0, PT, R3, 0x8, P4 ;  /* 0x000000080300780c */ /* 0x000fe20002704270 */
[----:B------:R-:W-:Y:S03]  /*2750*/  BSSY B1, `(.L_x_38) ;  /* 0x000000a000017945 */ /* 0x000fe60003800000 */
[----:B------:R-:W-:-:S04]  /*2760*/  FMUL R60, R60, R89 ;  /* 0x000000593c3c7220 */ /* 0x000fc80000400000 */
[----:B------:R-:W-:Y:S01]  /*2770*/  FFMA R60, R61, R88, R60 ;  /* 0x000000583d3c7223 */ /* 0x000fe2000000003c */
[----:B------:R-:W-:-:S04]  /*2780*/  @P1 IMAD.MOV.U32 R61, RZ, RZ, R93 ;  /* 0x000000ffff3d1224 */ /* 0x000fc800078e005d */
[----:B------:R-:W-:-:S04]  /*2790*/  F2FP.F16.F32.PACK_AB R60, RZ, R60 ;  /* 0x0000003cff3c723e */ /* 0x000fc800000000ff */
[----:B------:R-:W-:Y:S01]  /*27a0*/  PRMT R106, R60, 0x7610, R106 ;  /* 0x000076103c6a7816 */ /* 0x000fe2000000006a */
[----:B------:R-:W-:-:S05]  /*27b0*/  @P1 IMAD.MOV.U32 R60, RZ, RZ, R92 ;  /* 0x000000ffff3c1224 */ /* 0x000fca00078e005c */
[----:B------:R0:W-:Y:S01]  /*27c0*/  @P1 STG.E.U16 desc[UR36][R60.64+0x12], R106 ;  /* 0x0000126a3c001986 */ /* 0x0001e2000c101524 */
[----:B------:R-:W-:Y:S05]  /*27d0*/  @!P0 BRA `(.L_x_39) ;  /* 0x0000000000048947 */ /* 0x000fea0003800000 */
[----:B------:R0:W5:Y:S02]  /*27e0*/  LDG.E.LTC128B.U16 R104, desc[UR36][R56.64+0x10] ;  /* 0x0000102438687981 */ /* 0x000164000c1e1520 */
.L_x_39:
[----:B------:R-:W-:Y:S05]  /*27f0*/  BSYNC B1 ;  /* 0x0000000000017941 */ /* 0x000fea0003800000 */
.L_x_38:
[----:B0----5:R-:W-:Y:S01]  /*2800*/  HADD2.F32 R60, -RZ, R104.H0_H0 ;  /* 0x20000068ff3c7230 */ /* 0x021fe20000004100 */
[----:B------:R-:W-:Y:S01]  /*2810*/  ISETP.GT.AND P1, PT, R3, 0x8, P3 ;  /* 0x000000080300780c */ /* 0x000fe20001f24270 */
[----:B------:R-:W-:Y:S03]  /*2820*/  BSSY B1, `(.L_x_40) ;  /* 0x0000007000017945 */ /* 0x000fe60003800000 */
[----:B------:R-:W-:-:S04]  /*2830*/  FMUL R61, R60, R89 ;  /* 0x000000593c3d7220 */ /* 0x000fc80000400000 */
[----:B------:R-:W-:-:S05]  /*2840*/  FFMA R61, R62, R88, R61 ;  /* 0x000000583e3d7223 */ /* 0x000fca000000003d */
[----:B------:R-:W-:-:S05]  /*2850*/  F2FP.F16.F32.PACK_AB R61, RZ, R61 ;  /* 0x0000003dff3d723e */ /* 0x000fca00000000ff */
[----:B------:R0:W-:Y:S01]  /*2860*/  @P0 STG.E.U16 desc[UR36][R58.64+0x10], R61 ;  /* 0x0000103d3a000986 */ /* 0x0001e2000c101524 */
[----:B------:R-:W-:Y:S05]  /*2870*/  @!P1 BRA `(.L_x_41) ;  /* 0x0000000000049947 */ /* 0x000fea0003800000 */
[----:B------:R0:W5:Y:S02]  /*2880*/  LDG.E.LTC128B.U16 R104, desc[UR36][R56.64+0x12] ;  /* 0x0000122438687981 */ /* 0x000164000c1e1520 */
.L_x_41:
[----:B------:R-:W-:Y:S05]  /*2890*/  BSYNC B1 ;  /* 0x0000000000017941 */ /* 0x000fea0003800000 */
.L_x_40:
[----:B-----5:R-:W-:Y:S01]  /*28a0*/  HADD2.F32 R60, -RZ, R104.H0_H0 ;  /* 0x20000068ff3c7230 */ /* 0x020fe20000004100 */
[----:B------:R-:W-:Y:S01]  /*28b0*/  IADD3 R113, P0, R113, 0x80, RZ ;  /* 0x0000008071717810 */ /* 0x000fe20007f1e0ff */
[----:B------:R-:W-:Y:S01]  /*28c0*/  BSSY B1, `(.L_x_42) ;  /* 0x000000b000017945 */ /* 0x000fe20003800000 */
[----:B------:R-:W-:Y:S02]  /*28d0*/  ISETP.GT.AND P2, PT, R4, 0x10, PT ;  /* 0x000000100400780c */ /* 0x000fe40003f44270 */
[----:B------:R-:W-:Y:S01]  /*28e0*/  FMUL R60, R60, R89 ;  /* 0x000000593c3c7220 */ /* 0x000fe20000400000 */
[----:B------:R-:W-:Y:S01]  /*28f0*/  IMAD.X R95, RZ, RZ, R95, P0 ;  /* 0x000000ffff5f7224 */ /* 0x000fe200000e065f */
[----:B------:R-:W-:Y:S02]  /*2900*/  ISETP.GT.AND P0, PT, R3, RZ, P2 ;  /* 0x000000ff0300720c */ /* 0x000fe40001704270 */
[----:B------:R-:W-:Y:S01]  /*2910*/  FFMA R60, R63, R88, R60 ;  /* 0x000000583f3c7223 */ /* 0x000fe2000000003c */
[----:B------:R-:W-:-:S04]  /*2920*/  P2R R106, PR, RZ, 0x4 ;  /* 0x00000004ff6a7803 */ /* 0x000fc80000000000 */
[----:B------:R-:W-:-:S05]  /*2930*/  F2FP.F16.F32.PACK_AB R60, RZ, R60 ;  /* 0x0000003cff3c723e */ /* 0x000fca00000000ff */
[----:B------:R0:W-:Y:S01]  /*2940*/  @P1 STG.E.U16 desc[UR36][R58.64+0x12], R60 ;  /* 0x0000123c3a001986 */ /* 0x0001e2000c101524 */
[----:B------:R-:W-:Y:S05]  /*2950*/  @!P0 BRA `(.L_x_43) ;  /* 0x0000000000048947 */ /* 0x000fea0003800000 */
[----:B------:R0:W5:Y:S02]  /*2960*/  LDG.E.LTC128B.U16 R104, desc[UR36][R8.64+0x20] ;  /* 0x0000202408687981 */ /* 0x000164000c1e1520 */
.L_x_43:
[----:B------:R-:W-:Y:S05]  /*2970*/  BSYNC B1 ;  /* 0x0000000000017941 */ /* 0x000fea0003800000 */
.L_x_42:
[----:B0----5:R-:W-:Y:S01]  /*2980*/  HADD2.F32 R60, -RZ, R104.H0_H0 ;  /* 0x20000068ff3c7230 */ /* 0x021fe20000004100 */
[----:B------:R-:W-:Y:S01]  /*2990*/  ISETP.GT.AND P1, PT, R4, 0x11, PT ;  /* 0x000000110400780c */ /* 0x000fe20003f24270 */
[-C--:B------:R-:W-:Y:S01]  /*29a0*/  IMAD.WIDE.U32 R62, R113, R96.reuse, R6 ;  /* 0x00000060713e7225 */ /* 0x080fe200078e0006 */
[----:B------:R-:W-:Y:S03]  /*29b0*/  BSSY B1, `(.L_x_44) ;  /* 0x0000021000017945 */ /* 0x000fe60003800000 */
[----:B------:R-:W-:Y:S01]  /*29c0*/  FMUL R21, R60, R89 ;  /* 0x000000593c157220 */ /* 0x000fe20000400000 */
[----:B------:R-:W-:-:S03]  /*29d0*/  IMAD R60, R95, R96, RZ ;  /* 0x000000605f3c7224 */ /* 0x000fc600078e02ff */
[----:B------:R-:W-:Y:S01]  /*29e0*/  FFMA R21, R64, R88, R21 ;  /* 0x0000005840157223 */ /* 0x000fe20000000015 */
[C---:B------:R-:W-:Y:S02]  /*29f0*/  IMAD R109, R113.reuse, R97, R60 ;  /* 0x00000061716d7224 */ /* 0x040fe400078e023c */
[----:B------:R-:W-:Y:S02]  /*2a00*/  IMAD.WIDE.U32 R60, R113, R96, R90 ;  /* 0x00000060713c7225 */ /* 0x000fe400078e005a */
[----:B------:R-:W-:Y:S02]  /*2a10*/  F2FP.F16.F32.PACK_AB R21, RZ, R21 ;  /* 0x00000015ff15723e */ /* 0x000fe400000000ff */
[----:B------:R-:W-:Y:S02]  /*2a20*/  IMAD.IADD R63, R109, 0x1, R63 ;  /* 0x000000016d3f7824 */ /* 0x000fe400078e023f */
[----:B------:R-:W-:Y:S01]  /*2a30*/  PRMT R95, R21, 0x7610, R95 ;  /* 0x00007610155f7816 */ /* 0x000fe2000000005f */
[----:B------:R-:W-:-:S02]  /*2a40*/  IMAD.IADD R21, R61, 0x1, R109 ;  /* 0x000000013d157824 */ /* 0x000fc400078e026d */
[----:B------:R-:W-:Y:S02]  /*2a50*/  IMAD.WIDE.U32 R96, R113, R96, R100 ;  /* 0x0000006071607225 */ /* 0x000fe400078e0064 */
[----:B------:R0:W-:Y:S02]  /*2a60*/  @P0 STG.E.U16 desc[UR36][R92.64+0x20], R95 ;  /* 0x0000205f5c000986 */ /* 0x0001e4000c101524 */
[----:B------:R-:W-:Y:S02]  /*2a70*/  IMAD.IADD R109, R109, 0x1, R97 ;  /* 0x000000016d6d7824 */ /* 0x000fe400078e0261 */
[----:B0-----:R-:W-:Y:S01]  /*2a80*/  IMAD.WIDE.U32 R94, R23, R14, R62 ;  /* 0x0000000e175e7225 */ /* 0x001fe200078e003e */
[----:B------:R-:W-:-:S04]  /*2a90*/  LEA R62, P0, R60, R10, 0x1 ;  /* 0x0000000a3c3e7211 */ /* 0x000fc800078008ff */
[----:B------:R-:W-:Y:S01]  /*2aa0*/  LEA.HI.X R63, R60, R11, R21, 0x1, P0 ;  /* 0x0000000b3c3f7211 */ /* 0x000fe200000f0c15 */
[----:B------:R-:W-:Y:S01]  /*2ab0*/  IMAD.IADD R21, R103, 0x1, R95 ;  /* 0x0000000167157824 */ /* 0x000fe200078e025f */
[----:B------:R-:W-:-:S04]  /*2ac0*/  LEA R60, P0, R94, R10, 0x1 ;  /* 0x0000000a5e3c7211 */ /* 0x000fc800078008ff */
[----:B------:R-:W-:Y:S02]  /*2ad0*/  LEA.HI.X R61, R94, R11, R21, 0x1, P0 ;  /* 0x0000000b5e3d7211 */ /* 0x000fe400000f0c15 */
[----:B------:R-:W-:-:S04]  /*2ae0*/  IADD3 R64, P0, R20, R96, RZ ;  /* 0x0000006014407210 */ /* 0x000fc80007f1e0ff */
[----:B------:R-:W-:Y:S02]  /*2af0*/  IADD3.X R90, R109, R91, RZ, P0, !PT ;  /* 0x0000005b6d5a7210 */ /* 0x000fe400007fe4ff */
[----:B------:R-:W-:-:S05]  /*2b00*/  IADD3 R20, P0, R6, R96, RZ ;  /* 0x0000006006147210 */ /* 0x000fca0007f1e0ff */
[----:B------:R-:W-:Y:S01]  /*2b10*/  IMAD.X R21, R7, 0x1, R109, P0 ;  /* 0x0000000107157824 */ /* 0x000fe200000e066d */
[----:B------:R-:W-:Y:S01]  /*2b20*/  LEA R6, P0, R64, R10, 0x1 ;  /* 0x0000000a40067211 */ /* 0x000fe200078008ff */
[----:B------:R-:W-:-:S03]  /*2b30*/  IMAD.WIDE.U32 R20, R23, R14, R20 ;  /* 0x0000000e17147225 */ /* 0x000fc600078e0014 */
[----:B------:R-:W-:Y:S02]  /*2b40*/  LEA.HI.X R7, R64, R11, R90, 0x1, P0 ;  /* 0x0000000b40077211 */ /* 0x000fe400000f0c5a */
[----:B------:R-:W-:Y:S01]  /*2b50*/  P2R R23, PR, RZ, 0x2 ;  /* 0x00000002ff177803 */ /* 0x000fe20000000000 */
[----:B------:R-:W-:Y:S01]  /*2b60*/  IMAD.IADD R103, R103, 0x1, R21 ;  /* 0x0000000167677824 */ /* 0x000fe200078e0215 */
[----:B------:R-:W-:-:S04]  /*2b70*/  LEA R10, P0, R20, R10, 0x1 ;  /* 0x0000000a140a7211 */ /* 0x000fc800078008ff */
[----:B------:R-:W-:Y:S02]  /*2b80*/  LEA.HI.X R11, R20, R11, R103, 0x1, P0 ;  /* 0x0000000b140b7211 */ /* 0x000fe400000f0c67 */
[----:B------:R-:W-:-:S13]  /*2b90*/  ISETP.GT.AND P0, PT, R3, RZ, P1 ;  /* 0x000000ff0300720c */ /* 0x000fda0000f04270 */
[----:B------:R-:W-:Y:S05]  /*2ba0*/  @!P0 BRA `(.L_x_45) ;  /* 0x0000000000048947 */ /* 0x000fea0003800000 */
[----:B------:R0:W5:Y:S02]  /*2bb0*/  LDG.E.LTC128B.U16 R104, desc[UR36][R8.64+0x22] ;  /* 0x0000222408687981 */ /* 0x000164000c1e1520 */
.L_x_45:
[----:B------:R-:W-:Y:S05]  /*2bc0*/  BSYNC B1 ;  /* 0x0000000000017941 */ /* 0x000fea0003800000 */
.L_x_44:
[----:B-----5:R-:W-:Y:S01]  /*2bd0*/  HADD2.F32 R14, -RZ, R104.H0_H0 ;  /* 0x20000068ff0e7230 */ /* 0x020fe20000004100 */
[----:B------:R-:W-:Y:S01]  /*2be0*/  BSSY B1, `(.L_x_46) ;  /* 0x000000a000017945 */ /* 0x000fe20003800000 */
[----:B------:R-:W-:Y:S02]  /*2bf0*/  @P0 IMAD.MOV.U32 R20, RZ, RZ, R92 ;  /* 0x000000ffff140224 */ /* 0x000fe400078e005c */
[----:B------:R-:W-:Y:S02]  /*2c00*/  @P0 IMAD.MOV.U32 R21, RZ, RZ, R93 ;  /* 0x000000ffff150224 */ /* 0x000fe400078e005d */
[----:B------:R-:W-:-:S04]  /*2c10*/  FMUL R14, R14, R89 ;  /* 0x000000590e0e7220 */ /* 0x000fc80000400000 */
[----:B------:R-:W-:-:S05]  /*2c20*/  FFMA R14, R65, R88, R14 ;  /* 0x00000058410e7223 */ /* 0x000fca000000000e */
[----:B------:R-:W-:-:S05]  /*2c30*/  F2FP.F16.F32.PACK_AB R14, RZ, R14 ;  /* 0x0000000eff0e723e */ /* 0x000fca00000000ff */
[----:B------:R0:W-:Y:S01]  /*2c40*/  @P0 STG.E.U16 desc[UR36][R20.64+0x22], R14 ;  /* 0x0000220e14000986 */ /* 0x0001e2000c101524 */
[----:B------:R-:W-:-:S13]  /*2c50*/  ISETP.GT.AND P0, PT, R3, 0x8, P2 ;  /* 0x000000080300780c */ /* 0x000fda0001704270 */
[----:B0-----:R-:W-:Y:S05]  /*2c60*/  @!P0 BRA `(.L_x_47) ;  /* 0x0000000000048947 */ /* 0x001fea0003800000 */
[----:B------:R0:W5:Y:S02]  /*2c70*/  LDG.E.LTC128B.U16 R104, desc[UR36][R56.64+0x20] ;  /* 0x0000202438687981 */ /* 0x000164000c1e1520 */
.L_x_47:
[----:B------:R-:W-:Y:S05]  /*2c80*/  BSYNC B1 ;  /* 0x0000000000017941 */ /* 0x000fea0003800000 */
.L_x_46:
[----:B-----5:R-:W-:Y:S01]  /*2c90*/  HADD2.F32 R14, -RZ, R104.H0_H0 ;  /* 0x20000068ff0e7230 */ /* 0x020fe20000004100 */
[----:B------:R-:W-:Y:S04]  /*2ca0*/  BSSY B1, `(.L_x_48) ;  /* 0x0000008000017945 */ /* 0x000fe80003800000 */
[----:B------:R-:W-:-:S04]  /*2cb0*/  FMUL R21, R14, R89 ;  /* 0x000000590e157220 */ /* 0x000fc80000400000 */
[----:B------:R-:W-:-:S05]  /*2cc0*/  FFMA R21, R66, R88, R21 ;  /* 0x0000005842157223 */ /* 0x000fca0000000015 */
[----:B------:R-:W-:-:S05]  /*2cd0*/  F2FP.F16.F32.PACK_AB R21, RZ, R21 ;  /* 0x00000015ff15723e */ /* 0x000fca00000000ff */
[----:B------:R0:W-:Y:S01]  /*2ce0*/  @P0 STG.E.U16 desc[UR36][R58.64+0x20], R21 ;  /* 0x000020153a000986 */ /* 0x0001e2000c101524 */
[----:B------:R-:W-:-:S13]  /*2cf0*/  ISETP.GT.AND P0, PT, R3, 0x8, P1 ;  /* 0x000000080300780c */ /* 0x000fda0000f04270 */
[----:B0-----:R-:W-:Y:S05]  /*2d00*/  @!P0 BRA `(.L_x_49) ;  /* 0x0000000000048947 */ /* 0x001fea0003800000 */
[----:B------:R0:W5:Y:S02]  /*2d10*/  LDG.E.LTC128B.U16 R104, desc[UR36][R56.64+0x22] ;  /* 0x0000222438687981 */ /* 0x000164000c1e1520 */
.L_x_49:
[----:B------:R-:W-:Y:S05]  /*2d20*/  BSYNC B1 ;  /* 0x0000000000017941 */ /* 0x000fea0003800000 */
.L_x_48:
[----:B-----5:R-:W-:Y:S01]  /*2d30*/  HADD2.F32 R14, -RZ, R104.H0_H0 ;  /* 0x20000068ff0e7230 */ /* 0x020fe20000004100 */
[----:B------:R-:W-:Y:S01]  /*2d40*/  ISETP.GT.AND P2, PT, R4, 0x18, PT ;  /* 0x000000180400780c */ /* 0x000fe20003f44270 */
[----:B------:R-:W-:Y:S03]  /*2d50*/  BSSY B1, `(.L_x_50) ;  /* 0x0000009000017945 */ /* 0x000fe60003800000 */
[----:B------:R-:W-:Y:S01]  /*2d60*/  FMUL R14, R14, R89 ;  /* 0x000000590e0e7220 */ /* 0x000fe20000400000 */
[----:B------:R-:W-:-:S03]  /*2d70*/  P2R R90, PR, RZ, 0x4 ;  /* 0x00000004ff5a7803 */ /* 0x000fc60000000000 */
[----:B------:R-:W-:-:S05]  /*2d80*/  FFMA R14, R67, R88, R14 ;  /* 0x00000058430e7223 */ /* 0x000fca000000000e */
[----:B------:R-:W-:-:S05]  /*2d90*/  F2FP.F16.F32.PACK_AB R14, RZ, R14 ;  /* 0x0000000eff0e723e */ /* 0x000fca00000000ff */
[----:B------:R0:W-:Y:S01]  /*2da0*/  @P0 STG.E.U16 desc[UR36][R58.64+0x22], R14 ;  /* 0x0000220e3a000986 */ /* 0x0001e2000c101524 */
[----:B------:R-:W-:-:S13]  /*2db0*/  ISETP.GT.AND P0, PT, R3, RZ, P2 ;  /* 0x000000ff0300720c */ /* 0x000fda0001704270 */
[----:B0-----:R-:W-:Y:S05]  /*2dc0*/  @!P0 BRA `(.L_x_51) ;  /* 0x0000000000048947 */ /* 0x001fea0003800000 */
[----:B------:R0:W5:Y:S02]  /*2dd0*/  LDG.E.LTC128B.U16 R104, desc[UR36][R8.64+0x30] ;  /* 0x0000302408687981 */ /* 0x000164000c1e1520 */
.L_x_51:
[----:B------:R-:W-:Y:S05]  /*2de0*/  BSYNC B1 ;  /* 0x0000000000017941 */ /* 0x000fea0003800000 */
.L_x_50:
[----:B-----5:R-:W-:Y:S01]  /*2df0*/  HADD2.F32 R14, -RZ, R104.H0_H0 ;  /* 0x20000068ff0e7230 */ /* 0x020fe20000004100 */
[----:B------:R-:W-:Y:S01]  /*2e00*/  ISETP.GT.AND P1, PT, R4, 0x19, PT ;  /* 0x000000190400780c */ /* 0x000fe20003f24270 */
[----:B------:R-:W-:Y:S01]  /*2e10*/  @P0 IMAD.MOV.U32 R20, RZ, RZ, R92 ;  /* 0x000000ffff140224 */ /* 0x000fe200078e005c */
[----:B------:R-:W-:Y:S02]  /*2e20*/  BSSY B1, `(.L_x_52) ;  /* 0x000000b000017945 */ /* 0x000fe40003800000 */
[----:B------:R-:W-:-:S04]  /*2e30*/  FMUL R21, R14, R89 ;  /* 0x000000590e157220 */ /* 0x000fc80000400000 */
[----:B------:R-:W-:Y:S01]  /*2e40*/  FFMA R21, R68, R88, R21 ;  /* 0x0000005844157223 */ /* 0x000fe20000000015 */
[----:B------:R-:W-:-:S04]  /*2e50*/  P2R R68, PR, RZ, 0x2 ;  /* 0x00000002ff447803 */ /* 0x000fc80000000000 */
[----:B------:R-:W-:-:S04]  /*2e60*/  F2FP.F16.F32.PACK_AB R21, RZ, R21 ;  /* 0x00000015ff15723e */ /* 0x000fc800000000ff */
[----:B------:R-:W-:Y:S01]  /*2e70*/  PRMT R14, R21, 0x7610, R14 ;  /* 0x00007610150e7816 */ /* 0x000fe2000000000e */
[----:B------:R-:W-:-:S05]  /*2e80*/  @P0 IMAD.MOV.U32 R21, RZ, RZ, R93 ;  /* 0x000000ffff150224 */ /* 0x000fca00078e005d */
[----:B------:R0:W-:Y:S01]  /*2e90*/  @P0 STG.E.U16 desc[UR36][R20.64+0x30], R14 ;  /* 0x0000300e14000986 */ /* 0x0001e2000c101524 */
[----:B------:R-:W-:-:S13]  /*2ea0*/  ISETP.GT.AND P0, PT, R3, RZ, P1 ;  /* 0x000000ff0300720c */ /* 0x000fda0000f04270 */
[----:B0-----:R-:W-:Y:S05]  /*2eb0*/  @!P0 BRA `(.L_x_53) ;  /* 0x0000000000048947 */ /* 0x001fea0003800000 */
[----:B------:R0:W5:Y:S02]  /*2ec0*/  LDG.E.LTC128B.U16 R104, desc[UR36][R8.64+0x32] ;  /* 0x0000322408687981 */ /* 0x000164000c1e1520 */
.L_x_53:
[----:B------:R-:W-:Y:S05]  /*2ed0*/  BSYNC B1 ;  /* 0x0000000000017941 */ /* 0x000fea0003800000 */
.L_x_52:
        /* <DEDUP_REMOVED lines=11> */
.L_x_55:
[----:B------:R-:W-:Y:S05]  /*2f90*/  BSYNC B1 ;  /* 0x0000000000017941 */ /* 0x000fea0003800000 */
.L_x_54:
        /* <DEDUP_REMOVED lines=9> */
.L_x_57:
[----:B------:R-:W-:Y:S05]  /*3030*/  BSYNC B1 ;  /* 0x0000000000017941 */ /* 0x000fea0003800000 */
.L_x_56:
        /* <DEDUP_REMOVED lines=11> */
.L_x_59:
[----:B------:R-:W-:Y:S05]  /*30f0*/  BSYNC B1 ;  /* 0x0000000000017941 */ /* 0x000fea0003800000 */
.L_x_58:
[----:B-----5:R-:W-:Y:S01]  /*3100*/  HADD2.F32 R14, -RZ, R104.H0_H0 ;  /* 0x20000068ff0e7230 */ /* 0x020fe20000004100 */
[----:B------:R-:W-:Y:S01]  /*3110*/  ISETP.GT.AND P1, PT, R4, 0x21, PT ;  /* 0x000000210400780c */ /* 0x000fe20003f24270 */
[----:B------:R-:W-:Y:S01]  /*3120*/  @P0 IMAD.MOV.U32 R20, RZ, RZ, R92 ;  /* 0x000000ffff140224 */ /* 0x000fe200078e005c */
[----:B------:R-:W-:Y:S02]  /*3130*/  BSSY B1, `(.L_x_60) ;  /* 0x000000b000017945 */ /* 0x000fe40003800000 */
[----:B------:R-:W-:Y:S01]  /*3140*/  FMUL R21, R14, R89 ;  /* 0x000000590e157220 */ /* 0x000fe20000400000 */
[----:B------:R-:W-:-:S03]  /*3150*/  P2R R70, PR, RZ, 0x2 ;  /* 0x00000002ff467803 */ /* 0x000fc60000000000 */
[----:B------:R-:W-:-:S05]  /*3160*/  FFMA R21, R72, R88, R21 ;  /* 0x0000005848157223 */ /* 0x000fca0000000015 */
[----:B------:R-:W-:-:S04]  /*3170*/  F2FP.F16.F32.PACK_AB R21, RZ, R21 ;  /* 0x00000015ff15723e */ /* 0x000fc800000000ff */
[----:B------:R-:W-:Y:S01]  /*3180*/  PRMT R14, R21, 0x7610, R14 ;  /* 0x00007610150e7816 */ /* 0x000fe2000000000e */
[----:B------:R-:W-:-:S05]  /*3190*/  @P0 IMAD.MOV.U32 R21, RZ, RZ, R93 ;  /* 0x000000ffff150224 */ /* 0x000fca00078e005d */
[----:B------:R0:W-:Y:S01]  /*31a0*/  @P0 STG.E.U16 desc[UR36][R20.64+0x40], R14 ;  /* 0x0000400e14000986 */ /* 0x0001e2000c101524 */
[----:B------:R-:W-:-:S13]  /*31b0*/  ISETP.GT.AND P0, PT, R3, RZ, P1 ;  /* 0x000000ff0300720c */ /* 0x000fda0000f04270 */
[----:B0-----:R-:W-:Y:S05]  /*31c0*/  @!P0 BRA `(.L_x_61) ;  /* 0x0000000000048947 */ /* 0x001fea0003800000 */
[----:B------:R0:W5:Y:S02]  /*31d0*/  LDG.E.LTC128B.U16 R104, desc[UR36][R8.64+0x42] ;  /* 0x0000422408687981 */ /* 0x000164000c1e1520 */
.L_x_61:
[----:B------:R-:W-:Y:S05]  /*31e0*/  BSYNC B1 ;  /* 0x0000000000017941 */ /* 0x000fea0003800000 */
.L_x_60:
        /* <DEDUP_REMOVED lines=11> */
.L_x_63:
[----:B------:R-:W-:Y:S05]  /*32a0*/  BSYNC B1 ;  /* 0x0000000000017941 */ /* 0x000fea0003800000 */
.L_x_62:
        /* <DEDUP_REMOVED lines=9> */
.L_x_65:
[----:B------:R-:W-:Y:S05]  /*3340*/  BSYNC B1 ;  /* 0x0000000000017941 */ /* 0x000fea0003800000 */
.L_x_64:
        /* <DEDUP_REMOVED lines=11> */
.L_x_67:
[----:B------:R-:W-:Y:S05]  /*3400*/  BSYNC B1 ;  /* 0x0000000000017941 */ /* 0x000fea0003800000 */
.L_x_66:
[----:B-----5:R-:W-:Y:S01]  /*3410*/  HADD2.F32 R14, -RZ, R104.H0_H0 ;  /* 0x20000068ff0e7230 */ /* 0x020fe20000004100 */
[----:B------:R-:W-:Y:S01]  /*3420*/  ISETP.GT.AND P5, PT, R4, 0x29, PT ;  /* 0x000000290400780c */ /* 0x000fe20003fa4270 */
[----:B------:R-:W-:Y:S01]  /*3430*/  @P0 IMAD.MOV.U32 R20, RZ, RZ, R92 ;  /* 0x000000ffff140224 */ /* 0x000fe200078e005c */
[----:B------:R-:W-:Y:S02]  /*3440*/  BSSY B1, `(.L_x_68) ;  /* 0x000000b000017945 */ /* 0x000fe40003800000 */
[----:B------:R-:W-:-:S04]  /*3450*/  FMUL R21, R14, R89 ;  /* 0x000000590e157220 */ /* 0x000fc80000400000 */
[----:B------:R-:W-:-:S05]  /*3460*/  FFMA R21, R76, R88, R21 ;  /* 0x000000584c157223 */ /* 0x000fca0000000015 */
[----:B------:R-:W-:-:S04]  /*3470*/  F2FP.F16.F32.PACK_AB R21, RZ, R21 ;  /* 0x00000015ff15723e */ /* 0x000fc800000000ff */
[----:B------:R-:W-:Y:S01]  /*3480*/  PRMT R14, R21, 0x7610, R14 ;  /* 0x00007610150e7816 */ /* 0x000fe2000000000e */
[----:B------:R-:W-:-:S05]  /*3490*/  @P0 IMAD.MOV.U32 R21, RZ, RZ, R93 ;  /* 0x000000ffff150224 */ /* 0x000fca00078e005d */
[----:B------:R1:W-:Y:S01]  /*34a0*/  @P0 STG.E.U16 desc[UR36][R20.64+0x50], R14 ;  /* 0x0000500e14000986 */ /* 0x0003e2000c101524 */
[----:B------:R-:W-:Y:S02]  /*34b0*/  ISETP.GT.AND P0, PT, R3, RZ, P5 ;  /* 0x000000ff0300720c */ /* 0x000fe40002f04270 */
[----:B-1----:R-:W-:-:S11]  /*34c0*/  P2R R14, PR, RZ, 0x20 ;  /* 0x00000020ff0e7803 */ /* 0x002fd60000000000 */
[----:B------:R-:W-:Y:S05]  /*34d0*/  @!P0 BRA `(.L_x_69) ;  /* 0x0000000000048947 */ /* 0x000fea0003800000 */
[----:B------:R1:W5:Y:S02]  /*34e0*/  LDG.E.LTC128B.U16 R104, desc[UR36][R8.64+0x52] ;  /* 0x0000522408687981 */ /* 0x000364000c1e1520 */
.L_x_69:
[----:B------:R-:W-:Y:S05]  /*34f0*/  BSYNC B1 ;  /* 0x0000000000017941 */ /* 0x000fea0003800000 */
.L_x_68:
        /* <DEDUP_REMOVED lines=11> */
.L_x_71:
[----:B------:R-:W-:Y:S05]  /*35b0*/  BSYNC B1 ;  /* 0x0000000000017941 */ /* 0x000fea0003800000 */
.L_x_70:
        /* <DEDUP_REMOVED lines=9> */
.L_x_73:
[----:B------:R-:W-:Y:S05]  /*3650*/  BSYNC B1 ;  /* 0x0000000000017941 */ /* 0x000fea0003800000 */
.L_x_72:
[----:B-----5:R-:W-:Y:S01]  /*3660*/  HADD2.F32 R14, -RZ, R104.H0_H0 ;  /* 0x20000068ff0e7230 */ /* 0x020fe20000004100 */
[----:B------:R-:W-:Y:S01]  /*3670*/  ISETP.GT.AND P3, PT, R4, 0x30, PT ;  /* 0x000000300400780c */ /* 0x000fe20003f64270 */
[----:B------:R-:W-:Y:S03]  /*3680*/  BSSY B1, `(.L_x_74) ;  /* 0x0000008000017945 */ /* 0x000fe60003800000 */
[----:B------:R-:W-:-:S04]  /*3690*/  FMUL R14, R14, R89 ;  /* 0x000000590e0e7220 */ /* 0x000fc80000400000 */
[----:B------:R-:W-:-:S05]  /*36a0*/  FFMA R14, R79, R88, R14 ;  /* 0x000000584f0e7223 */ /* 0x000fca000000000e */
[----:B------:R-:W-:-:S05]  /*36b0*/  F2FP.F16.F32.PACK_AB R14, RZ, R14 ;  /* 0x0000000eff0e723e */ /* 0x000fca00000000ff */
[----:B------:R0:W-:Y:S01]  /*36c0*/  @P0 STG.E.U16 desc[UR36][R58.64+0x52], R14 ;  /* 0x0000520e3a000986 */ /* 0x0001e2000c101524 */
[----:B------:R-:W-:-:S13]  /*36d0*/  ISETP.GT.AND P0, PT, R3, RZ, P3 ;  /* 0x000000ff0300720c */ /* 0x000fda0001f04270 */
[----:B0-----:R-:W-:Y:S05]  /*36e0*/  @!P0 BRA `(.L_x_75) ;  /* 0x0000000000048947 */ /* 0x001fea0003800000 */
[----:B------:R0:W5:Y:S02]  /*36f0*/  LDG.E.LTC128B.U16 R104, desc[UR36][R8.64+0x60] ;  /* 0x0000602408687981 */ /* 0x000164000c1e1520 */
.L_x_75:
[----:B------:R-:W-:Y:S05]  /*3700*/  BSYNC B1 ;  /* 0x0000000000017941 */ /* 0x000fea0003800000 */
.L_x_74:
        /* <DEDUP_REMOVED lines=13> */
.L_x_77:
[----:B------:R-:W-:Y:S05]  /*37e0*/  BSYNC B1 ;  /* 0x0000000000017941 */ /* 0x000fea0003800000 */
.L_x_76:
        /* <DEDUP_REMOVED lines=11> */
.L_x_79:
[----:B------:R-:W-:Y:S05]  /*38a0*/  BSYNC B1 ;  /* 0x0000000000017941 */ /* 0x000fea0003800000 */
.L_x_78:
        /* <DEDUP_REMOVED lines=9> */
.L_x_81:
[----:B------:R-:W-:Y:S05]  /*3940*/  BSYNC B1 ;  /* 0x0000000000017941 */ /* 0x000fea0003800000 */
.L_x_80:
        /* <DEDUP_REMOVED lines=10> */
.L_x_83:
[----:B------:R-:W-:Y:S05]  /*39f0*/  BSYNC B1 ;  /* 0x0000000000017941 */ /* 0x000fea0003800000 */
.L_x_82:
        /* <DEDUP_REMOVED lines=8> */
[----:B------:R-:W-:-:S05]  /*3a80*/  IADD3 R20, P0, R5, R98, RZ ;  /* 0x0000006205147210 */ /* 0x000fca0007f1e0ff */
[----:B-1----:R-:W-:Y:S01]  /*3a90*/  IMAD.X R21, R15, 0x1, R99, P0 ;  /* 0x000000010f157824 */ /* 0x002fe200000e0663 */
[----:B------:R-:W-:-:S05]  /*3aa0*/  IADD3 R64, P0, R5, R98, RZ ;  /* 0x0000006205407210 */ /* 0x000fca0007f1e0ff */
[----:B------:R-:W-:Y:S01]  /*3ab0*/  IMAD.X R65, R15, 0x1, R99, P0 ;  /* 0x000000010f417824 */ /* 0x000fe200000e0663 */
[----:B------:R-:W-:-:S05]  /*3ac0*/  IADD3 R14, P0, R5, R92, RZ ;  /* 0x0000005c050e7210 */ /* 0x000fca0007f1e0ff */
[----:B------:R-:W-:Y:S01]  /*3ad0*/  IMAD.X R15, R15, 0x1, R93, P0 ;  /* 0x000000010f0f7824 */ /* 0x000fe200000e065d */
[----:B------:R-:W-:-:S04]  /*3ae0*/  ISETP.GT.AND P0, PT, R4, 0x39, PT ;  /* 0x000000390400780c */ /* 0x000fc80003f04270 */
[----:B------:R-:W-:-:S13]  /*3af0*/  ISETP.GT.AND P4, PT, R3, RZ, P0 ;  /* 0x000000ff0300720c */ /* 0x000fda0000784270 */
[----:B------:R-:W-:Y:S05]  /*3b00*/  @!P4 BRA `(.L_x_85) ;  /* 0x000000000004c947 */ /* 0x000fea0003800000 */
[----:B------:R1:W5:Y:S02]  /*3b10*/  LDG.E.LTC128B.U16 R104, desc[UR36][R8.64+0x72] ;  /* 0x0000722408687981 */ /* 0x000364000c1e1520 */
.L_x_85:
[----:B------:R-:W-:Y:S05]  /*3b20*/  BSYNC B1 ;  /* 0x0000000000017941 */ /* 0x000fea0003800000 */
.L_x_84:
        /* <DEDUP_REMOVED lines=9> */
.L_x_87:
[----:B------:R-:W-:Y:S05]  /*3bc0*/  BSYNC B1 ;  /* 0x0000000000017941 */ /* 0x000fea0003800000 */
.L_x_86:
        /* <DEDUP_REMOVED lines=9> */
.L_x_89:
[----:B------:R-:W-:Y:S05]  /*3c60*/  BSYNC B1 ;  /* 0x0000000000017941 */ /* 0x000fea0003800000 */
.L_x_88:
[----:B-----5:R-:W-:-:S05]  /*3c70*/  HADD2.F32 R4, -RZ, R104.H0_H0 ;  /* 0x20000068ff047230 */ /* 0x020fca0000004100 */
[----:B------:R-:W-:-:S04]  /*3c80*/  FMUL R4, R4, R89 ;  /* 0x0000005904047220 */ /* 0x000fc80000400000 */
[----:B------:R-:W-:-:S05]  /*3c90*/  FFMA R4, R87, R88, R4 ;  /* 0x0000005857047223 */ /* 0x000fca0000000004 */
[----:B------:R-:W-:-:S04]  /*3ca0*/  F2FP.F16.F32.PACK_AB R4, RZ, R4 ;  /* 0x00000004ff04723e */ /* 0x000fc800000000ff */
[----:B-1-34-:R-:W-:-:S05]  /*3cb0*/  PRMT R8, R4, 0x7610, R8 ;  /* 0x0000761004087816 */ /* 0x01afca0000000008 */
[----:B------:R1:W-:Y:S01]  /*3cc0*/  @P4 STG.E.U16 desc[UR36][R58.64+0x72], R8 ;  /* 0x000072083a004986 */ /* 0x0003e2000c101524 */
[----:B------:R-:W-:-:S13]  /*3cd0*/  ISETP.GT.AND P4, PT, R3, 0x80, P6 ;  /* 0x000000800300780c */ /* 0x000fda0003784270 */
[----:B------:R-:W3:Y:S01]  /*3ce0*/  @P4 LDG.E.LTC128B.U16 R104, desc[UR36][R62.64] ;  /* 0x000000243e684981 */ /* 0x000ee2000c1e1520 */
[----:B------:R-:W-:Y:S01]  /*3cf0*/  BSSY B1, `(.L_x_90) ;  /* 0x000000a000017945 */ /* 0x000fe20003800000 */
[----:B---3--:R-:W-:-:S05]  /*3d00*/  HADD2.F32 R4, -RZ, R104.H0_H0 ;  /* 0x20000068ff047230 */ /* 0x008fca0000004100 */
[----:B------:R-:W-:-:S04]  /*3d10*/  FMUL R5, R4, R89 ;  /* 0x0000005904057220 */ /* 0x000fc80000400000 */
[----:B------:R-:W-:-:S05]  /*3d20*/  FFMA R5, R24, R88, R5 ;  /* 0x0000005818057223 */ /* 0x000fca0000000005 */
[----:B------:R-:W-:-:S05]  /*3d30*/  F2FP.F16.F32.PACK_AB R5, RZ, R5 ;  /* 0x00000005ff05723e */ /* 0x000fca00000000ff */
[----:B------:R1:W-:Y:S01]  /*3d40*/  @P4 STG.E.U16 desc[UR36][R14.64], R5 ;  /* 0x000000050e004986 */ /* 0x0003e2000c101524 */
[----:B------:R-:W-:-:S04]  /*3d50*/  ISETP.NE.AND P4, PT, R107, RZ, PT ;  /* 0x000000ff6b00720c */ /* 0x000fc80003f85270 */
[----:B------:R-:W-:-:S13]  /*3d60*/  ISETP.GT.AND P4, PT, R3, 0x80, P4 ;  /* 0x000000800300780c */ /* 0x000fda0002784270 */
[----:B-1----:R-:W-:Y:S05]  /*3d70*/  @!P4 BRA `(.L_x_91) ;  /* 0x000000000004c947 */ /* 0x002fea0003800000 */
[----:B------:R1:W5:Y:S02]  /*3d80*/  LDG.E.LTC128B.U16 R104, desc[UR36][R60.64+0x2] ;  /* 0x000002243c687981 */ /* 0x000364000c1e1520 */
.L_x_91:
[----:B------:R-:W-:Y:S05]  /*3d90*/  BSYNC B1 ;  /* 0x0000000000017941 */ /* 0x000fea0003800000 */
.L_x_90:
[----:B-----5:R-:W-:Y:S01]  /*3da0*/  HADD2.F32 R4, -RZ, R104.H0_H0 ;  /* 0x20000068ff047230 */ /* 0x020fe20000004100 */
[----:B------:R-:W-:Y:S01]  /*3db0*/  ISETP.GT.AND P6, PT, R3, 0x88, P6 ;  /* 0x000000880300780c */ /* 0x000fe200037c4270 */
        /* <DEDUP_REMOVED lines=8> */
[----:B------:R-:W-:Y:S05]  /*3e40*/  @!P6 BRA `(.L_x_93) ;  /* 0x000000000004e947 */ /* 0x000fea0003800000 */
[----:B------:R4:W5:Y:S02]  /*3e50*/  LDG.E.LTC128B.U16 R104, desc[UR36][R6.64] ;  /* 0x0000002406687981 */ /* 0x000964000c1e1520 */
.L_x_93:
[----:B------:R-:W-:Y:S05]  /*3e60*/  BSYNC B1 ;  /* 0x0000000000017941 */ /* 0x000fea0003800000 */
.L_x_92:
[----:B---3-5:R-:W-:Y:S01]  /*3e70*/  HADD2.F32 R4, -RZ, R104.H0_H0 ;  /* 0x20000068ff047230 */ /* 0x028fe20000004100 */
[----:B------:R-:W-:Y:S01]  /*3e80*/  ISETP.NE.AND P4, PT, R107, RZ, PT ;  /* 0x000000ff6b00720c */ /* 0x000fe20003f85270 */
[----:B------:R-:W-:Y:S03]  /*3e90*/  BSSY B1, `(.L_x_94) ;  /* 0x0000008000017945 */ /* 0x000fe60003800000 */
[----:B------:R-:W-:Y:S01]  /*3ea0*/  FMUL R5, R4, R89 ;  /* 0x0000005904057220 */ /* 0x000fe20000400000 */
[----:B------:R-:W-:-:S03]  /*3eb0*/  ISETP.GT.AND P4, PT, R3, 0x88, P4 ;  /* 0x000000880300780c */ /* 0x000fc60002784270 */
[----:B------:R-:W-:-:S05]  /*3ec0*/  FFMA R5, R26, R88, R5 ;  /* 0x000000581a057223 */ /* 0x000fca0000000005 */
[----:B------:R-:W-:-:S05]  /*3ed0*/  F2FP.F16.F32.PACK_AB R5, RZ, R5 ;  /* 0x00000005ff05723e */ /* 0x000fca00000000ff */
[----:B------:R3:W-:Y:S01]  /*3ee0*/  @P6 STG.E.U16 desc[UR36][R20.64], R5 ;  /* 0x0000000514006986 */ /* 0x0007e2000c101524 */
[----:B------:R-:W-:Y:S05]  /*3ef0*/  @!P4 BRA `(.L_x_95) ;  /* 0x000000000004c947 */ /* 0x000fea0003800000 */
[----:B------:R0:W5:Y:S02]  /*3f00*/  LDG.E.LTC128B.U16 R104, desc[UR36][R10.64+0x2] ;  /* 0x000002240a687981 */ /* 0x000164000c1e1520 */
.L_x_95:
[----:B------:R-:W-:Y:S05]  /*3f10*/  BSYNC B1 ;  /* 0x0000000000017941 */ /* 0x000fea0003800000 */
.L_x_94:
[----:B-----5:R-:W-:Y:S01]  /*3f20*/  HADD2.F32 R4, -RZ, R104.H0_H0 ;  /* 0x20000068ff047230 */ /* 0x020fe20000004100 */
[----:B------:R-:W-:Y:S01]  /*3f30*/  ISETP.NE.AND P6, PT, R108, RZ, PT ;  /* 0x000000ff6c00720c */ /* 0x000fe20003fc5270 */
[----:B------:R-:W-:Y:S03]  /*3f40*/  BSSY B1, `(.L_x_96) ;  /* 0x0000008000017945 */ /* 0x000fe60003800000 */
[----:B------:R-:W-:-:S04]  /*3f50*/  FMUL R4, R4, R89 ;  /* 0x0000005904047220 */ /* 0x000fc80000400000 */
[----:B------:R-:W-:-:S05]  /*3f60*/  FFMA R4, R27, R88, R4 ;  /* 0x000000581b047223 */ /* 0x000fca0000000004 */
[----:B------:R-:W-:-:S05]  /*3f70*/  F2FP.F16.F32.PACK_AB R4, RZ, R4 ;  /* 0x00000004ff04723e */ /* 0x000fca00000000ff */
[----:B------:R0:W-:Y:S01]  /*3f80*/  @P4 STG.E.U16 desc[UR36][R64.64+0x2], R4 ;  /* 0x0000020440004986 */ /* 0x0001e2000c101524 */
[----:B------:R-:W-:-:S13]  /*3f90*/  ISETP.GT.AND P4, PT, R3, 0x80, P6 ;  /* 0x000000800300780c */ /* 0x000fda0003784270 */
[----:B0-----:R-:W-:Y:S05]  /*3fa0*/  @!P4 BRA `(.L_x_97) ;  /* 0x000000000004c947 */ /* 0x001fea0003800000 */
[----:B------:R0:W5:Y:S02]  /*3fb0*/  LDG.E.LTC128B.U16 R104, desc[UR36][R60.64+0x10] ;  /* 0x000010243c687981 */ /* 0x000164000c1e1520 */
.L_x_97:
[----:B------:R-:W-:Y:S05]  /*3fc0*/  BSYNC B1 ;  /* 0x0000000000017941 */ /* 0x000fea0003800000 */
.L_x_96:
[----:B-----5:R-:W-:Y:S01]  /*3fd0*/  HADD2.F32 R4, -RZ, R104.H0_H0 ;  /* 0x20000068ff047230 */ /* 0x020fe20000004100 */
[----:B------:R-:W-:Y:S01]  /*3fe0*/  ISETP.NE.AND P6, PT, R105, RZ, PT ;  /* 0x000000ff6900720c */ /* 0x000fe20003fc5270 */
[----:B------:R-:W-:Y:S03]  /*3ff0*/  BSSY B1, `(.L_x_98) ;  /* 0x000000b000017945 */ /* 0x000fe60003800000 */
[----:B---3--:R-:W-:Y:S01]  /*4000*/  FMUL R5, R4, R89 ;  /* 0x0000005904057220 */ /* 0x008fe20000400000 */
[----:B------:R-:W-:-:S03]  /*4010*/  @P4 IMAD.MOV.U32 R4, RZ, RZ, R14 ;  /* 0x000000ffff044224 */ /* 0x000fc600078e000e */
[----:B------:R-:W-:-:S05]  /*4020*/  FFMA R5, R28, R88, R5 ;  /* 0x000000581c057223 */ /* 0x000fca0000000005 */
[----:B------:R-:W-:-:S04]  /*4030*/  F2FP.F16.F32.PACK_AB R5, RZ, R5 ;  /* 0x00000005ff05723e */ /* 0x000fc800000000ff */
[----:B----4-:R-:W-:Y:S01]  /*4040*/  PRMT R6, R5, 0x7610, R6 ;  /* 0x0000761005067816 */ /* 0x010fe20000000006 */
[----:B------:R-:W-:-:S05]  /*4050*/  @P4 IMAD.MOV.U32 R5, RZ, RZ, R15 ;  /* 0x000000ffff054224 */ /* 0x000fca00078e000f */
[----:B------:R3:W-:Y:S01]  /*4060*/  @P4 STG.E.U16 desc[UR36][R4.64+0x10], R6 ;  /* 0x0000100604004986 */ /* 0x0007e2000c101524 */
[----:B------:R-:W-:-:S13]  /*4070*/  ISETP.GT.AND P4, PT, R3, 0x80, P6 ;  /* 0x000000800300780c */ /* 0x000fda0003784270 */
[----:B---3--:R-:W-:Y:S05]  /*4080*/  @!P4 BRA `(.L_x_99) ;  /* 0x000000000004c947 */ /* 0x008fea0003800000 */
[----:B------:R3:W5:Y:S02]  /*4090*/  LDG.E.LTC128B.U16 R104, desc[UR36][R60.64+0x12] ;  /* 0x000012243c687981 */ /* 0x000764000c1e1520 */
.L_x_99:
[----:B------:R-:W-:Y:S05]  /*40a0*/  BSYNC B1 ;  /* 0x0000000000017941 */ /* 0x000fea0003800000 */
.L_x_98:
[----:B-----5:R-:W-:Y:S01]  /*40b0*/  HADD2.F32 R4, -RZ, R104.H0_H0 ;  /* 0x20000068ff047230 */ /* 0x020fe20000004100 */
[----:B------:R-:W-:Y:S01]  /*40c0*/  BSSY B1, `(.L_x_100) ;  /* 0x000000c000017945 */ /* 0x000fe20003800000 */
[----:B------:R-:W-:-:S03]  /*40d0*/  @P4 IMAD.MOV.U32 R5, RZ, RZ, R15 ;  /* 0x000000ffff054224 */ /* 0x000fc600078e000f */
[----:B------:R-:W-:-:S04]  /*40e0*/  FMUL R4, R4, R89 ;  /* 0x0000005904047220 */ /* 0x000fc80000400000 */
[----:B------:R-:W-:-:S05]  /*40f0*/  FFMA R4, R29, R88, R4 ;  /* 0x000000581d047223 */ /* 0x000fca0000000004 */
[----:B------:R-:W-:-:S04]  /*4100*/  F2FP.F16.F32.PACK_AB R4, RZ, R4 ;  /* 0x00000004ff04723e */ /* 0x000fc800000000ff */
[----:B------:R-:W-:Y:S01]  /*4110*/  PRMT R6, R4, 0x7610, R6 ;  /* 0x0000761004067816 */ /* 0x000fe20000000006 */
[----:B------:R-:W-:-:S05]  /*4120*/  @P4 IMAD.MOV.U32 R4, RZ, RZ, R14 ;  /* 0x000000ffff044224 */ /* 0x000fca00078e000e */
[----:B------:R4:W-:Y:S01]  /*4130*/  @P4 STG.E.U16 desc[UR36][R4.64+0x12], R6 ;  /* 0x0000120604004986 */ /* 0x0009e2000c101524 */
[----:B------:R-:W-:-:S04]  /*4140*/  ISETP.NE.AND P4, PT, R108, RZ, PT ;  /* 0x000000ff6c00720c */ /* 0x000fc80003f85270 */
[----:B------:R-:W-:-:S13]  /*4150*/  ISETP.GT.AND P4, PT, R3, 0x88, P4 ;  /* 0x000000880300780c */ /* 0x000fda0002784270 */
[----:B----4-:R-:W-:Y:S05]  /*4160*/  @!P4 BRA `(.L_x_101) ;  /* 0x000000000004c947 */ /* 0x010fea0003800000 */
[----:B------:R4:W5:Y:S02]  /*4170*/  LDG.E.LTC128B.U16 R104, desc[UR36][R10.64+0x10] ;  /* 0x000010240a687981 */ /* 0x000964000c1e1520 */
.L_x_101:
[----:B------:R-:W-:Y:S05]  /*4180*/  BSYNC B1 ;  /* 0x0000000000017941 */ /* 0x000fea0003800000 */
.L_x_100:
        /* <DEDUP_REMOVED lines=9> */
.L_x_103:
[----:B------:R-:W-:Y:S05]  /*4220*/  BSYNC B1 ;  /* 0x0000000000017941 */ /* 0x000fea0003800000 */
.L_x_102:
[----:B-----5:R-:W-:Y:S01]  /*4230*/  HADD2.F32 R4, -RZ, R104.H0_H0 ;  /* 0x20000068ff047230 */ /* 0x020fe20000004100 */
[----:B------:R-:W-:Y:S01]  /*4240*/  ISETP.NE.AND P6, PT, R106, RZ, PT ;  /* 0x000000ff6a00720c */ /* 0x000fe20003fc5270 */
        /* <DEDUP_REMOVED lines=8> */
[----:B------:R-:W-:-:S13]  /*42d0*/  ISETP.GT.AND P4, PT, R3, 0x80, P6 ;  /* 0x000000800300780c */ /* 0x000fda0003784270 */
[----:B0-----:R-:W-:Y:S05]  /*42e0*/  @!P4 BRA `(.L_x_105) ;  /* 0x000000000004c947 */ /* 0x001fea0003800000 */
[----:B------:R0:W5:Y:S02]  /*42f0*/  LDG.E.LTC128B.U16 R104, desc[UR36][R60.64+0x20] ;  /* 0x000020243c687981 */ /* 0x000164000c1e1520 */
.L_x_105:
[----:B------:R-:W-:Y:S05]  /*4300*/  BSYNC B1 ;  /* 0x0000000000017941 */ /* 0x000fea0003800000 */
.L_x_104:
[----:B-----5:R-:W-:Y:S01]  /*4310*/  HADD2.F32 R4, -RZ, R104.H0_H0 ;  /* 0x20000068ff047230 */ /* 0x020fe20000004100 */
[----:B------:R-:W-:Y:S01]  /*4320*/  ISETP.NE.AND P6, PT, R23, RZ, PT ;  /* 0x000000ff1700720c */ /* 0x000fe20003fc5270 */
[----:B------:R-:W-:Y:S03]  /*4330*/  BSSY B1, `(.L_x_106) ;  /* 0x000000b000017945 */ /* 0x000fe60003800000 */
[----:B------:R-:W-:Y:S01]  /*4340*/  FMUL R5, R4, R89 ;  /* 0x0000005904057220 */ /* 0x000fe20000400000 */
[----:B------:R-:W-:-:S03]  /*4350*/  @P4 IMAD.MOV.U32 R4, RZ, RZ, R14 ;  /* 0x000000ffff044224 */ /* 0x000fc600078e000e */
        /* <DEDUP_REMOVED lines=8> */
.L_x_107:
[----:B------:R-:W-:Y:S05]  /*43e0*/  BSYNC B1 ;  /* 0x0000000000017941 */ /* 0x000fea0003800000 */
.L_x_106:
[----:B-----5:R-:W-:Y:S01]  /*43f0*/  HADD2.F32 R4, -RZ, R104.H0_H0 ;  /* 0x20000068ff047230 */ /* 0x020fe20000004100 */
[----:B------:R-:W-:Y:S01]  /*4400*/  BSSY B1, `(.L_x_108) ;  /* 0x000000c000017945 */ /* 0x000fe20003800000 */
[----:B------:R-:W-:-:S03]  /*4410*/  @P4 IMAD.MOV.U32 R5, RZ, RZ, R15 ;  /* 0x000000ffff054224 */ /* 0x000fc600078e000f */
[----:B------:R-:W-:-:S04]  /*4420*/  FMUL R4, R4, R89 ;  /* 0x0000005904047220 */ /* 0x000fc80000400000 */
[----:B------:R-:W-:-:S05]  /*4430*/  FFMA R4, R33, R88, R4 ;  /* 0x0000005821047223 */ /* 0x000fca0000000004 */
[----:B------:R-:W-:-:S04]  /*4440*/  F2FP.F16.F32.PACK_AB R4, RZ, R4 ;  /* 0x00000004ff04723e */ /* 0x000fc800000000ff */
[----:B------:R-:W-:Y:S02]  /*4450*/  PRMT R6, R4, 0x7610, R6 ;  /* 0x0000761004067816 */ /* 0x000fe40000000006 */
[----:B------:R-:W-:-:S05]  /*4460*/  @P4 MOV R4, R14 ;  /* 0x0000000e00044202 */ /* 0x000fca0000000f00 */
[----:B------:R0:W-:Y:S01]  /*4470*/  @P4 STG.E.U16 desc[UR36][R4.64+0x22], R6 ;  /* 0x0000220604004986 */ /* 0x0001e2000c101524 */
[----:B------:R-:W-:-:S04]  /*4480*/  ISETP.NE.AND P4, PT, R106, RZ, PT ;  /* 0x000000ff6a00720c */ /* 0x000fc80003f85270 */
[----:B------:R-:W-:-:S13]  /*4490*/  ISETP.GT.AND P4, PT, R3, 0x88, P4 ;  /* 0x000000880300780c */ /* 0x000fda0002784270 */
[----:B0-----:R-:W-:Y:S05]  /*44a0*/  @!P4 BRA `(.L_x_109) ;  /* 0x000000000004c947 */ /* 0x001fea0003800000 */
[----:B------:R0:W5:Y:S02]  /*44b0*/  LDG.E.LTC128B.U16 R104, desc[UR36][R10.64+0x20] ;  /* 0x000020240a687981 */ /* 0x000164000c1e1520 */
.L_x_109:
[----:B------:R-:W-:Y:S05]  /*44c0*/  BSYNC B1 ;  /* 0x0000000000017941 */ /* 0x000fea0003800000 */
.L_x_108:
[----:B-----5:R-:W-:Y:S01]  /*44d0*/  HADD2.F32 R4, -RZ, R104.H0_H0 ;  /* 0x20000068ff047230 */ /* 0x020fe20000004100 */
[----:B------:R-:W-:Y:S04]  /*44e0*/  BSSY B1, `(.L_x_110) ;  /* 0x000000b000017945 */ /* 0x000fe80003800000 */
        /* <DEDUP_REMOVED lines=10> */
.L_x_111:
[----:B------:R-:W-:Y:S05]  /*4590*/  BSYNC B1 ;  /* 0x0000000000017941 */ /* 0x000fea0003800000 */
.L_x_110:
        /* <DEDUP_REMOVED lines=13> */
.L_x_113:
[----:B------:R-:W-:Y:S05]  /*4670*/  BSYNC B1 ;  /* 0x0000000000017941 */ /* 0x000fea0003800000 */
.L_x_112:
        /* <DEDUP_REMOVED lines=13> */
.L_x_115:
[----:B------:R-:W-:Y:S05]  /*4750*/  BSYNC B1 ;  /* 0x0000000000017941 */ /* 0x000fea0003800000 */
.L_x_114:
        /* <DEDUP_REMOVED lines=11> */
[----:B0-----:R-:W-:Y:S05]  /*4810*/  @!P4 BRA `(.L_x_117) ;  /* 0x000000000004c947 */ /* 0x001fea0003800000 */
[----:B------:R0:W5:Y:S02]  /*4820*/  LDG.E.LTC128B.U16 R104, desc[UR36][R10.64+0x30] ;  /* 0x000030240a687981 */ /* 0x000164000c1e1520 */
.L_x_117:
[----:B------:R-:W-:Y:S05]  /*4830*/  BSYNC B1 ;  /* 0x0000000000017941 */ /* 0x000fea0003800000 */
.L_x_116:
        /* <DEDUP_REMOVED lines=12> */
.L_x_119:
[----:B------:R-:W-:Y:S05]  /*4900*/  BSYNC B1 ;  /* 0x0000000000017941 */ /* 0x000fea0003800000 */
.L_x_118:
        /* <DEDUP_REMOVED lines=13> */
.L_x_121:
[----:B------:R-:W-:Y:S05]  /*49e0*/  BSYNC B1 ;  /* 0x0000000000017941 */ /* 0x000fea0003800000 */
.L_x_120:
        /* <DEDUP_REMOVED lines=13> */
.L_x_123:
[----:B------:R-:W-:Y:S05]  /*4ac0*/  BSYNC B1 ;  /* 0x0000000000017941 */ /* 0x000fea0003800000 */
.L_x_122:
        /* <DEDUP_REMOVED lines=13> */
.L_x_125:
[----:B------:R-:W-:Y:S05]  /*4ba0*/  BSYNC B1 ;  /* 0x0000000000017941 */ /* 0x000fea0003800000 */
.L_x_124:
        /* <DEDUP_REMOVED lines=12> */
.L_x_127:
[----:B------:R-:W-:Y:S05]  /*4c70*/  BSYNC B1 ;  /* 0x0000000000017941 */ /* 0x000fea0003800000 */
.L_x_126:
        /* <DEDUP_REMOVED lines=13> */
.L_x_129:
[----:B------:R-:W-:Y:S05]  /*4d50*/  BSYNC B1 ;  /* 0x0000000000017941 */ /* 0x000fea0003800000 */
.L_x_128:
        /* <DEDUP_REMOVED lines=12> */
.L_x_131:
[----:B------:R-:W-:Y:S05]  /*4e20*/  BSYNC B1 ;  /* 0x0000000000017941 */ /* 0x000fea0003800000 */
.L_x_130:
        /* <DEDUP_REMOVED lines=12> */
.L_x_133:
[----:B------:R-:W-:Y:S05]  /*4ef0*/  BSYNC B1 ;  /* 0x0000000000017941 */ /* 0x000fea0003800000 */
.L_x_132:
[----:B-----5:R-:W-:Y:S01]  /*4f00*/  HADD2.F32 R4, -RZ, R104.H0_H0 ;  /* 0x20000068ff047230 */ /* 0x020fe20000004100 */
[----:B------:R-:W-:Y:S01]  /*4f10*/  ISETP.GT.AND P5, PT, R3, 0x88, P5 ;  /* 0x000000880300780c */ /* 0x000fe20002fa4270 */
        /* <DEDUP_REMOVED lines=8> */
[----:B------:R-:W-:Y:S05]  /*4fa0*/  @!P5 BRA `(.L_x_135) ;  /* 0x000000000004d947 */ /* 0x000fea0003800000 */
[----:B------:R0:W5:Y:S02]  /*4fb0*/  LDG.E.LTC128B.U16 R104, desc[UR36][R10.64+0x52] ;  /* 0x000052240a687981 */ /* 0x000164000c1e1520 */
.L_x_135:
[----:B------:R-:W-:Y:S05]  /*4fc0*/  BSYNC B1 ;  /* 0x0000000000017941 */ /* 0x000fea0003800000 */
.L_x_134:
[----:B0----5:R-:W-:Y:S01]  /*4fd0*/  HADD2.F32 R4, -RZ, R104.H0_H0 ;  /* 0x20000068ff047230 */ /* 0x021fe20000004100 */
        /* <DEDUP_REMOVED lines=11> */
.L_x_137:
[----:B------:R-:W-:Y:S05]  /*5090*/  BSYNC B1 ;  /* 0x0000000000017941 */ /* 0x000fea0003800000 */
.L_x_136:
[----:B0----5:R-:W-:Y:S01]  /*50a0*/  HADD2.F32 R4, -RZ, R104.H0_H0 ;  /* 0x20000068ff047230 */ /* 0x021fe20000004100 */
        /* <DEDUP_REMOVED lines=11> */
.L_x_139:
[----:B------:R-:W-:Y:S05]  /*5160*/  BSYNC B1 ;  /* 0x0000000000017941 */ /* 0x000fea0003800000 */
.L_x_138:
        /* <DEDUP_REMOVED lines=12> */
.L_x_141:
[----:B------:R-:W-:Y:S05]  /*5230*/  BSYNC B1 ;  /* 0x0000000000017941 */ /* 0x000fea0003800000 */
.L_x_140:
        /* <DEDUP_REMOVED lines=12> */
.L_x_143:
[----:B------:R-:W-:Y:S05]  /*5300*/  BSYNC B1 ;  /* 0x0000000000017941 */ /* 0x000fea0003800000 */
.L_x_142:
[----:B0----5:R-:W-:Y:S01]  /*5310*/  HADD2.F32 R4, -RZ, R104.H0_H0 ;  /* 0x20000068ff047230 */ /* 0x021fe20000004100 */
[----:B------:R-:W-:Y:S01]  /*5320*/  ISETP.GT.AND P3, PT, R3, 0x80, P1 ;  /* 0x000000800300780c */ /* 0x000fe20000f64270 */
[----:B------:R-:W-:Y:S01]  /*5330*/  @P2 IMAD.MOV.U32 R5, RZ, RZ, R13 ;  /* 0x000000ffff052224 */ /* 0x000fe200078e000d */
[----:B------:R-:W-:Y:S02]  /*5340*/  BSSY B1, `(.L_x_144) ;  /* 0x0000009000017945 */ /* 0x000fe40003800000 */
[----:B------:R-:W-:-:S04]  /*5350*/  FMUL R4, R4, R89 ;  /* 0x0000005904047220 */ /* 0x000fc80000400000 */
[----:B------:R-:W-:-:S05]  /*5360*/  FFMA R4, R51, R88, R4 ;  /* 0x0000005833047223 */ /* 0x000fca0000000004 */
[----:B------:R-:W-:-:S04]  /*5370*/  F2FP.F16.F32.PACK_AB R4, RZ, R4 ;  /* 0x00000004ff04723e */ /* 0x000fc800000000ff */
[----:B------:R-:W-:Y:S02]  /*5380*/  PRMT R6, R4, 0x7610, R6 ;  /* 0x0000761004067816 */ /* 0x000fe40000000006 */
[----:B------:R-:W-:-:S05]  /*5390*/  @P2 MOV R4, R12 ;  /* 0x0000000c00042202 */ /* 0x000fca0000000f00 */
[----:B------:R0:W-:Y:S01]  /*53a0*/  @P2 STG.E.U16 desc[UR36][R4.64+0x62], R6 ;  /* 0x0000620604002986 */ /* 0x0001e2000c101524 */
[----:B------:R-:W-:Y:S05]  /*53b0*/  @!P3 BRA `(.L_x_145) ;  /* 0x000000000004b947 */ /* 0x000fea0003800000 */
[----:B------:R0:W5:Y:S02]  /*53c0*/  LDG.E.LTC128B.U16 R104, desc[UR36][R60.64+0x70] ;  /* 0x000070243c687981 */ /* 0x000164000c1e1520 */
.L_x_145:
[----:B------:R-:W-:Y:S05]  /*53d0*/  BSYNC B1 ;  /* 0x0000000000017941 */ /* 0x000fea0003800000 */
.L_x_144:
        /* <DEDUP_REMOVED lines=12> */
.L_x_147:
[----:B------:R-:W-:Y:S05]  /*54a0*/  BSYNC B1 ;  /* 0x0000000000017941 */ /* 0x000fea0003800000 */
.L_x_146:
        /* <DEDUP_REMOVED lines=9> */
.L_x_149:
[----:B------:R-:W-:Y:S05]  /*5540*/  BSYNC B1 ;  /* 0x0000000000017941 */ /* 0x000fea0003800000 */
.L_x_148:
        /* <DEDUP_REMOVED lines=12> */
.L_x_151:
[----:B------:R-:W-:Y:S05]  /*5610*/  BSYNC B1 ;  /* 0x0000000000017941 */ /* 0x000fea0003800000 */
.L_x_150:
[----:B------:R-:W-:Y:S05]  /*5620*/  @!P0 BRA `(.L_x_152) ;  /* 0x0000001400f08947 */ /* 0x000fea0003800000 */
[----:B-----5:R-:W-:-:S05]  /*5630*/  HADD2.F32 R104, -RZ, R104.H0_H0 ;  /* 0x20000068ff687230 */ /* 0x020fca0000004100 */
[----:B------:R-:W-:-:S04]  /*5640*/  FMUL R104, R104, R89 ;  /* 0x0000005968687220 */ /* 0x000fc80000400000 */
[----:B------:R-:W-:-:S05]  /*5650*/  FFMA R104, R55, R88, R104 ;  /* 0x0000005837687223 */ /* 0x000fca0000000068 */
[----:B------:R-:W-:-:S05]  /*5660*/  F2FP.F16.F32.PACK_AB R104, RZ, R104 ;  /* 0x00000068ff68723e */ /* 0x000fca00000000ff */
[----:B------:R0:W-:Y:S01]  /*5670*/  STG.E.U16 desc[UR36][R12.64+0x72], R104 ;  /* 0x000072680c007986 */ /* 0x0001e2000c101524 */
[----:B------:R-:W-:Y:S05]  /*5680*/  BRA `(.L_x_152) ;  /* 0x0000001400d87947 */ /* 0x000fea0003800000 */
.L_x_29:
[----:B------:R-:W-:Y:S01]  /*5690*/  ULDC.64 UR4, c[0x0][0x5c0] ;  /* 0x0001700000047ab9 */ /* 0x000fe20000000a00 */
[----:B------:R-:W-:Y:S01]  /*56a0*/  ISETP.GT.AND P3, PT, R4, 0x1, PT ;  /* 0x000000010400780c */ /* 0x000fe20003f64270 */
[-C--:B------:R-:W-:Y:S01]  /*56b0*/  FMUL R56, R56, R88.reuse ;  /* 0x0000005838387220 */ /* 0x080fe20000400000 */
[----:B------:R-:W-:Y:S01]  /*56c0*/  LEA R14, P1, R104, UR4, 0x1 ;  /* 0x00000004680e7c11 */ /* 0x000fe2000f8208ff */
[-C--:B------:R-:W-:Y:S01]  /*56d0*/  FMUL R57, R57, R88.reuse ;  /* 0x0000005839397220 */ /* 0x080fe20000400000 */
[----:B------:R-:W-:Y:S01]  /*56e0*/  IMAD.SHL.U32 R7, R12, 0x10, RZ ;  /* 0x000000100c077824 */ /* 0x000fe200078e00ff */
[----:B------:R-:W-:Y:S01]  /*56f0*/  ISETP.GT.AND P2, PT, R3, 0x8, P6 ;  /* 0x000000080300780c */ /* 0x000fe20003744270 */
[-C--:B------:R-:W-:Y:S01]  /*5700*/  FMUL R58, R58, R88.reuse ;  /* 0x000000583a3a7220 */ /* 0x080fe20000400000 */
[----:B------:R-:W-:Y:S01]  /*5710*/  LEA.HI.X R15, R104, UR5, R93, 0x1, P1 ;  /* 0x00000005680f7c11 */ /* 0x000fe200088f0c5d */
[-C--:B------:R-:W-:Y:S01]  /*5720*/  FMUL R59, R59, R88.reuse ;  /* 0x000000583b3b7220 */ /* 0x080fe20000400000 */
[----:B------:R-:W-:Y:S01]  /*5730*/  ISETP.GT.AND P1, PT, R3, RZ, P3 ;  /* 0x000000ff0300720c */ /* 0x000fe20001f24270 */
[----:B------:R-:W-:Y:S01]  /*5740*/  FMUL R60, R60, R88 ;  /* 0x000000583c3c7220 */ /* 0x000fe20000400000 */
[----:B------:R-:W-:Y:S01]  /*5750*/  F2FP.F16.F32.PACK_AB R56, RZ, R56 ;  /* 0x00000038ff38723e */ /* 0x000fe200000000ff */
[-C--:B------:R-:W-:Y:S01]  /*5760*/  FMUL R61, R61, R88.reuse ;  /* 0x000000583d3d7220 */ /* 0x080fe20000400000 */
[----:B------:R-:W-:Y:S01]  /*5770*/  F2FP.F16.F32.PACK_AB R57, RZ, R57 ;  /* 0x00000039ff39723e */ /* 0x000fe200000000ff */
[----:B------:R-:W-:Y:S01]  /*5780*/  FMUL R63, R63, R88 ;  /* 0x000000583f3f7220 */ /* 0x000fe20000400000 */
[C---:B------:R-:W-:Y:S01]  /*5790*/  SHF.L.U64.HI R5, R12.reuse, 0x4, R13 ;  /* 0x000000040c057819 */ /* 0x040fe2000001020d */
[----:B------:R-:W-:Y:S01]  /*57a0*/  @P0 STG.E.U16 desc[UR36][R14.64], R56 ;  /* 0x000000380e000986 */ /* 0x000fe2000c101524 */
[----:B------:R-:W-:Y:S01]  /*57b0*/  PRMT R9, R57, 0x7610, R9 ;  /* 0x0000761039097816 */ /* 0x000fe20000000009 */
[----:B------:R-:W-:Y:S01]  /*57c0*/  IMAD.SHL.U32 R57, R12, 0x100, RZ ;  /* 0x000001000c397824 */ /* 0x000fe200078e00ff */
[----:B------:R-:W-:Y:S01]  /*57d0*/  IADD3 R8, P0, R7, R14, RZ ;  /* 0x0000000e07087210 */ /* 0x000fe20007f1e0ff */
[----:B------:R-:W-:Y:S01]  /*57e0*/  FMUL R62, R62, R88 ;  /* 0x000000583e3e7220 */ /* 0x000fe20000400000 */
[----:B------:R-:W-:Y:S01]  /*57f0*/  F2FP.F16.F32.PACK_AB R58, RZ, R58 ;  /* 0x0000003aff3a723e */ /* 0x000fe200000000ff */
[--C-:B------:R-:W-:Y:S01]  /*5800*/  @P1 IMAD.MOV.U32 R10, RZ, RZ, R14.reuse ;  /* 0x000000ffff0a1224 */ /* 0x100fe200078e000e */
[----:B------:R-:W-:Y:S01]  /*5810*/  SHF.L.U64.HI R23, R12, 0x8, R13 ;  /* 0x000000080c177819 */ /* 0x000fe2000001020d */
[--C-:B------:R-:W-:Y:S01]  /*5820*/  @P1 IMAD.MOV.U32 R11, RZ, RZ, R15.reuse ;  /* 0x000000ffff0b1224 */ /* 0x100fe200078e000f */
[----:B------:R-:W-:Y:S01]  /*5830*/  ISETP.GT.AND P4, PT, R4, 0x8, PT ;  /* 0x000000080400780c */ /* 0x000fe20003f84270 */
[-C--:B------:R-:W-:Y:S01]  /*5840*/  FMUL R64, R64, R88.reuse ;  /* 0x0000005840407220 */ /* 0x080fe20000400000 */
[----:B------:R-:W-:Y:S01]  /*5850*/  F2FP.F16.F32.PACK_AB R59, RZ, R59 ;  /* 0x0000003bff3b723e */ /* 0x000fe200000000ff */
[----:B------:R-:W-:Y:S01]  /*5860*/  FMUL R65, R65, R88 ;  /* 0x0000005841417220 */ /* 0x000fe20000400000 */
[----:B------:R0:W-:Y:S01]  /*5870*/  @P1 STG.E.U16 desc[UR36][R10.64+0x2], R9 ;  /* 0x000002090a001986 */ /* 0x0001e2000c101524 */
[----:B------:R-:W-:Y:S01]  /*5880*/  F2FP.F16.F32.PACK_AB R60, RZ, R60 ;  /* 0x0000003cff3c723e */ /* 0x000fe200000000ff */
[-C--:B------:R-:W-:Y:S01]  /*5890*/  FMUL R66, R66, R88.reuse ;  /* 0x0000005842427220 */ /* 0x080fe20000400000 */
[----:B------:R-:W-:Y:S01]  /*58a0*/  F2FP.F16.F32.PACK_AB R61, RZ, R61 ;  /* 0x0000003dff3d723e */ /* 0x000fe200000000ff */
[-C--:B------:R-:W-:Y:S01]  /*58b0*/  FMUL R67, R67, R88.reuse ;  /* 0x0000005843437220 */ /* 0x080fe20000400000 */
[----:B------:R-:W-:Y:S01]  /*58c0*/  F2FP.F16.F32.PACK_AB R63, RZ, R63 ;  /* 0x0000003fff3f723e */ /* 0x000fe200000000ff */
[----:B------:R-:W-:Y:S01]  /*58d0*/  FMUL R68, R68, R88 ;  /* 0x0000005844447220 */ /* 0x000fe20000400000 */
[----:B------:R-:W-:Y:S01]  /*58e0*/  F2FP.F16.F32.PACK_AB R62, RZ, R62 ;  /* 0x0000003eff3e723e */ /* 0x000fe200000000ff */
[----:B------:R-:W-:Y:S01]  /*58f0*/  FMUL R69, R69, R88 ;  /* 0x0000005845457220 */ /* 0x000fe20000400000 */
[----:B------:R-:W-:Y:S01]  /*5900*/  F2FP.F16.F32.PACK_AB R64, RZ, R64 ;  /* 0x00000040ff40723e */ /* 0x000fe200000000ff */
[-C--:B------:R-:W-:Y:S01]  /*5910*/  FMUL R70, R70, R88.reuse ;  /* 0x0000005846467220 */ /* 0x080fe20000400000 */
[----:B------:R-:W-:Y:S01]  /*5920*/  F2FP.F16.F32.PACK_AB R65, RZ, R65 ;  /* 0x00000041ff41723e */ /* 0x000fe200000000ff */
[----:B0-----:R-:W-:Y:S01]  /*5930*/  IMAD.X R9, R5, 0x1, R15, P0 ;  /* 0x0000000105097824 */ /* 0x001fe200000e060f */
[----:B------:R-:W-:Y:S01]  /*5940*/  ISETP.GT.AND P0, PT, R3, 0x8, P3 ;  /* 0x000000080300780c */ /* 0x000fe20001f04270 */
[-C--:B------:R-:W-:Y:S01]  /*5950*/  FMUL R71, R71, R88.reuse ;  /* 0x0000005847477220 */ /* 0x080fe20000400000 */
[----:B------:R-:W-:Y:S01]  /*5960*/  ISETP.GT.AND P3, PT, R4, 0x9, PT ;  /* 0x000000090400780c */ /* 0x000fe20003f64270 */
[----:B------:R-:W-:Y:S01]  /*5970*/  FMUL R72, R72, R88 ;  /* 0x0000005848487220 */ /* 0x000fe20000400000 */
[----:B------:R-:W-:Y:S01]  /*5980*/  @P2 STG.E.U16 desc[UR36][R8.64], R58 ;  /* 0x0000003a08002986 */ /* 0x000fe2000c101524 */
[----:B------:R-:W-:Y:S01]  /*5990*/  IADD3 R6, P1, P2, R57, R14, R7 ;  /* 0x0000000e39067210 */ /* 0x000fe20007a3e007 */
[----:B------:R-:W-:Y:S01]  /*59a0*/  FMUL R73, R73, R88 ;  /* 0x0000005849497220 */ /* 0x000fe20000400000 */
[----:B------:R-:W-:Y:S01]  /*59b0*/  F2FP.F16.F32.PACK_AB R66, RZ, R66 ;  /* 0x00000042ff42723e */ /* 0x000fe200000000ff */
[-C--:B------:R-:W-:Y:S01]  /*59c0*/  FMUL R74, R74, R88.reuse ;  /* 0x000000584a4a7220 */ /* 0x080fe20000400000 */
[----:B------:R-:W-:Y:S01]  /*59d0*/  IADD3.X R7, R23, R15, R5, P1, P2 ;  /* 0x0000000f17077210 */ /* 0x000fe20000fe4405 */
[-C--:B------:R-:W-:Y:S01]  /*59e0*/  FMUL R75, R75, R88.reuse ;  /* 0x000000584b4b7220 */ /* 0x080fe20000400000 */
[C---:B------:R-:W-:Y:S01]  /*59f0*/  ISETP.GT.AND P1, PT, R3.reuse, RZ, P4 ;  /* 0x000000ff0300720c */ /* 0x040fe20002724270 */
[-C--:B------:R-:W-:Y:S01]  /*5a00*/  FMUL R76, R76, R88.reuse ;  /* 0x000000584c4c7220 */ /* 0x080fe20000400000 */
[----:B------:R-:W-:Y:S01]  /*5a10*/  @P0 STG.E.U16 desc[UR36][R8.64+0x2], R59 ;  /* 0x0000023b08000986 */ /* 0x000fe2000c101524 */
[----:B------:R-:W-:Y:S01]  /*5a20*/  ISETP.GT.AND P0, PT, R3, RZ, P3 ;  /* 0x000000ff0300720c */ /* 0x000fe20001f04270 */
[-C--:B------:R-:W-:Y:S01]  /*5a30*/  FMUL R77, R77, R88.reuse ;  /* 0x000000584d4d7220 */ /* 0x080fe20000400000 */
[----:B------:R-:W-:Y:S01]  /*5a40*/  ISETP.GT.AND P2, PT, R4, 0x11, PT ;  /* 0x000000110400780c */ /* 0x000fe20003f44270 */
[-C--:B------:R-:W-:Y:S01]  /*5a50*/  FMUL R78, R78, R88.reuse ;  /* 0x000000584e4e7220 */ /* 0x080fe20000400000 */
[----:B------:R-:W-:Y:S01]  /*5a60*/  F2FP.F16.F32.PACK_AB R67, RZ, R67 ;  /* 0x00000043ff43723e */ /* 0x000fe200000000ff */
[----:B------:R-:W-:Y:S01]  /*5a70*/  FMUL R79, R79, R88 ;  /* 0x000000584f4f7220 */ /* 0x000fe20000400000 */
[----:B------:R-:W-:Y:S01]  /*5a80*/  F2FP.F16.F32.PACK_AB R68, RZ, R68 ;  /* 0x00000044ff44723e */ /* 0x000fe200000000ff */
[-C--:B------:R-:W-:Y:S01]  /*5a90*/  FMUL R80, R80, R88.reuse ;  /* 0x0000005850507220 */ /* 0x080fe20000400000 */
[----:B------:R-:W-:Y:S01]  /*5aa0*/  F2FP.F16.F32.PACK_AB R69, RZ, R69 ;  /* 0x00000045ff45723e */ /* 0x000fe200000000ff */
[----:B------:R-:W-:Y:S01]  /*5ab0*/  FMUL R81, R81, R88 ;  /* 0x0000005851517220 */ /* 0x000fe20000400000 */
[--C-:B------:R-:W-:Y:S01]  /*5ac0*/  @P1 IMAD.MOV.U32 R10, RZ, RZ, R14.reuse ;  /* 0x000000ffff0a1224 */ /* 0x100fe200078e000e */
[----:B------:R-:W-:Y:S01]  /*5ad0*/  F2FP.F16.F32.PACK_AB R70, RZ, R70 ;  /* 0x00000046ff46723e */ /* 0x000fe200000000ff */
[--C-:B------:R-:W-:Y:S01]  /*5ae0*/  @P1 IMAD.MOV.U32 R11, RZ, RZ, R15.reuse ;  /* 0x000000ffff0b1224 */ /* 0x100fe200078e000f */
[----:B------:R-:W-:Y:S01]  /*5af0*/  F2FP.F16.F32.PACK_AB R71, RZ, R71 ;  /* 0x00000047ff47723e */ /* 0x000fe200000000ff */
[----:B------:R-:W-:Y:S01]  /*5b00*/  FMUL R82, R82, R88 ;  /* 0x0000005852527220 */ /* 0x000fe20000400000 */
[----:B------:R-:W-:Y:S01]  /*5b10*/  F2FP.F16.F32.PACK_AB R72, RZ, R72 ;  /* 0x00000048ff48723e */ /* 0x000fe200000000ff */
[-C--:B------:R-:W-:Y:S01]  /*5b20*/  FMUL R83, R83, R88.reuse ;  /* 0x0000005853537220 */ /* 0x080fe20000400000 */
[----:B------:R0:W-:Y:S01]  /*5b30*/  @P1 STG.E.U16 desc[UR36][R10.64+0x10], R60 ;  /* 0x0000103c0a001986 */ /* 0x0001e2000c101524 */
[----:B------:R-:W-:Y:S01]  /*5b40*/  ISETP.GT.AND P1, PT, R3, 0x8, P4 ;  /* 0x000000080300780c */ /* 0x000fe20002724270 */
[-C--:B------:R-:W-:Y:S01]  /*5b50*/  FMUL R84, R84, R88.reuse ;  /* 0x0000005854547220 */ /* 0x080fe20000400000 */
[----:B------:R-:W-:Y:S01]  /*5b60*/  F2FP.F16.F32.PACK_AB R73, RZ, R73 ;  /* 0x00000049ff49723e */ /* 0x000fe200000000ff */
[----:B------:R-:W-:Y:S01]  /*5b70*/  FMUL R85, R85, R88 ;  /* 0x0000005855557220 */ /* 0x000fe20000400000 */
[----:B------:R-:W-:Y:S01]  /*5b80*/  F2FP.F16.F32.PACK_AB R74, RZ, R74 ;  /* 0x0000004aff4a723e */ /* 0x000fe200000000ff */
[-C--:B------:R-:W-:Y:S01]  /*5b90*/  FMUL R86, R86, R88.reuse ;  /* 0x0000005856567220 */ /* 0x080fe20000400000 */
[----:B------:R-:W-:Y:S01]  /*5ba0*/  F2FP.F16.F32.PACK_AB R75, RZ, R75 ;  /* 0x0000004bff4b723e */ /* 0x000fe200000000ff */
[-C--:B------:R-:W-:Y:S01]  /*5bb0*/  FMUL R87, R87, R88.reuse ;  /* 0x0000005857577220 */ /* 0x080fe20000400000 */
[----:B------:R-:W-:Y:S01]  /*5bc0*/  ISETP.GT.AND P5, PT, R4, 0x28, PT ;  /* 0x000000280400780c */ /* 0x000fe20003fa4270 */
[----:B------:R-:W-:Y:S01]  /*5bd0*/  FMUL R24, R24, R88 ;  /* 0x0000005818187220 */ /* 0x000fe20000400000 */
[----:B------:R-:W-:Y:S01]  /*5be0*/  F2FP.F16.F32.PACK_AB R76, RZ, R76 ;  /* 0x0000004cff4c723e */ /* 0x000fe200000000ff */
[--C-:B0-----:R-:W-:Y:S01]  /*5bf0*/  @P0 IMAD.MOV.U32 R10, RZ, RZ, R14.reuse ;  /* 0x000000ffff0a0224 */ /* 0x101fe200078e000e */
[----:B------:R-:W-:Y:S01]  /*5c00*/  ISETP.GT.AND P4, PT, R4, 0x29, PT ;  /* 0x000000290400780c */ /* 0x000fe20003f84270 */
        /* <DEDUP_REMOVED lines=8> */
[C---:B------:R-:W-:Y:S01]  /*5c90*/  ISETP.GT.AND P3, PT, R4.reuse, 0x10, PT ;  /* 0x000000100400780c */ /* 0x040fe20003f64270 */
[----:B------:R-:W-:Y:S01]  /*5ca0*/  @P1 STG.E.U16 desc[UR36][R8.64+0x10], R62 ;  /* 0x0000103e08001986 */ /* 0x000fe2000c101524 */
        /* <DEDUP_REMOVED lines=8> */
[----:B------:R-:W-:Y:S01]  /*5d30*/  F2FP.F16.F32.PACK_AB R82, RZ, R82 ;  /* 0x00000052ff52723e */ /* 0x000fe200000000ff */
[----:B------:R-:W-:Y:S01]  /*5d40*/  @P0 STG.E.U16 desc[UR36][R8.64+0x12], R63 ;  /* 0x0000123f08000986 */ /* 0x000fe2000c101524 */
[----:B------:R-:W-:Y:S01]  /*5d50*/  ISETP.GT.AND P0, PT, R3, RZ, P3 ;  /* 0x000000ff0300720c */ /* 0x000fe20001f04270 */
[-C--:B------:R-:W-:Y:S01]  /*5d60*/  FMUL R32, R32, R88.reuse ;  /* 0x0000005820207220 */ /* 0x080fe20000400000 */
[----:B------:R-:W-:Y:S01]  /*5d70*/  F2FP.F16.F32.PACK_AB R83, RZ, R83 ;  /* 0x00000053ff53723e */ /* 0x000fe200000000ff */
[----:B------:R-:W-:Y:S01]  /*5d80*/  FMUL R33, R33, R88 ;  /* 0x0000005821217220 */ /* 0x000fe20000400000 */
[----:B------:R-:W-:Y:S01]  /*5d90*/  F2FP.F16.F32.PACK_AB R84, RZ, R84 ;  /* 0x00000054ff54723e */ /* 0x000fe200000000ff */
[-C--:B------:R-:W-:Y:S01]  /*5da0*/  FMUL R34, R34, R88.reuse ;  /* 0x0000005822227220 */ /* 0x080fe20000400000 */
[----:B------:R-:W-:Y:S01]  /*5db0*/  P2R R5, PR, RZ, 0x20 ;  /* 0x00000020ff057803 */ /* 0x000fe20000000000 */
[-C--:B------:R-:W-:Y:S01]  /*5dc0*/  FMUL R35, R35, R88.reuse ;  /* 0x0000005823237220 */ /* 0x080fe20000400000 */
[----:B------:R-:W-:Y:S01]  /*5dd0*/  F2FP.F16.F32.PACK_AB R85, RZ, R85 ;  /* 0x00000055ff55723e */ /* 0x000fe200000000ff */
[----:B------:R-:W-:Y:S01]  /*5de0*/  FMUL R36, R36, R88 ;  /* 0x0000005824247220 */ /* 0x000fe20000400000 */
[----:B------:R-:W-:Y:S01]  /*5df0*/  F2FP.F16.F32.PACK_AB R86, RZ, R86 ;  /* 0x00000056ff56723e */ /* 0x000fe200000000ff */
[----:B------:R-:W-:Y:S01]  /*5e00*/  FMUL R37, R37, R88 ;  /* 0x0000005825257220 */ /* 0x000fe20000400000 */
[----:B------:R-:W-:Y:S01]  /*5e10*/  F2FP.F16.F32.PACK_AB R87, RZ, R87 ;  /* 0x00000057ff57723e */ /* 0x000fe200000000ff */
[--C-:B0-----:R-:W-:Y:S01]  /*5e20*/  @P0 IMAD.MOV.U32 R10, RZ, RZ, R14.reuse ;  /* 0x000000ffff0a0224 */ /* 0x101fe200078e000e */
[----:B------:R-:W-:Y:S01]  /*5e30*/  F2FP.F16.F32.PACK_AB R24, RZ, R24 ;  /* 0x00000018ff18723e */ /* 0x000fe200000000ff */
[--C-:B------:R-:W-:Y:S01]  /*5e40*/  @P0 IMAD.MOV.U32 R11, RZ, RZ, R15.reuse ;  /* 0x000000ffff0b0224 */ /* 0x100fe200078e000f */
[----:B------:R-:W-:Y:S01]  /*5e50*/  F2FP.F16.F32.PACK_AB R25, RZ, R25 ;  /* 0x00000019ff19723e */ /* 0x000fe200000000ff */
[----:B------:R-:W-:Y:S01]  /*5e60*/  FMUL R38, R38, R88 ;  /* 0x0000005826267220 */ /* 0x000fe20000400000 */
[----:B------:R-:W-:Y:S01]  /*5e70*/  F2FP.F16.F32.PACK_AB R26, RZ, R26 ;  /* 0x0000001aff1a723e */ /* 0x000fe200000000ff */
[-C--:B------:R-:W-:Y:S01]  /*5e80*/  FMUL R39, R39, R88.reuse ;  /* 0x0000005827277220 */ /* 0x080fe20000400000 */
[----:B------:R0:W-:Y:S01]  /*5e90*/  @P0 STG.E.U16 desc[UR36][R10.64+0x20], R64 ;  /* 0x000020400a000986 */ /* 0x0001e2000c101524 */
[----:B------:R-:W-:Y:S01]  /*5ea0*/  ISETP.GT.AND P0, PT, R3, RZ, P2 ;  /* 0x000000ff0300720c */ /* 0x000fe20001704270 */
        /* <DEDUP_REMOVED lines=12> */
[----:B0-----:R-:W-:Y:S01]  /*5f70*/  @P0 IMAD.MOV.U32 R10, RZ, RZ, R14 ;  /* 0x000000ffff0a0224 */ /* 0x001fe200078e000e */
[----:B------:R-:W-:Y:S01]  /*5f80*/  F2FP.F16.F32.PACK_AB R33, RZ, R33 ;  /* 0x00000021ff21723e */ /* 0x000fe200000000ff */
[----:B------:R-:W-:Y:S01]  /*5f90*/  @P0 IMAD.MOV.U32 R11, RZ, RZ, R15 ;  /* 0x000000ffff0b0224 */ /* 0x000fe200078e000f */
[----:B------:R-:W-:Y:S01]  /*5fa0*/  F2FP.F16.F32.PACK_AB R34, RZ, R34 ;  /* 0x00000022ff22723e */ /* 0x000fe200000000ff */
[-C--:B------:R-:W-:Y:S01]  /*5fb0*/  FMUL R46, R46, R88.reuse ;  /* 0x000000582e2e7220 */ /* 0x080fe20000400000 */
[----:B------:R-:W-:Y:S01]  /*5fc0*/  F2FP.F16.F32.PACK_AB R35, RZ, R35 ;  /* 0x00000023ff23723e */ /* 0x000fe200000000ff */
[-C--:B------:R-:W-:Y:S01]  /*5fd0*/  FMUL R47, R47, R88.reuse ;  /* 0x000000582f2f7220 */ /* 0x080fe20000400000 */
[----:B------:R0:W-:Y:S01]  /*5fe0*/  @P0 STG.E.U16 desc[UR36][R10.64+0x22], R65 ;  /* 0x000022410a000986 */ /* 0x0001e2000c101524 */
[----:B------:R-:W-:Y:S01]  /*5ff0*/  ISETP.GT.AND P0, PT, R3, 0x8, P3 ;  /* 0x000000080300780c */ /* 0x000fe20001f04270 */
[-C--:B------:R-:W-:Y:S01]  /*6000*/  FMUL R48, R48, R88.reuse ;  /* 0x0000005830307220 */ /* 0x080fe20000400000 */
[----:B------:R-:W-:Y:S01]  /*6010*/  ISETP.GT.AND P3, PT, R4, 0x30, PT ;  /* 0x000000300400780c */ /* 0x000fe20003f64270 */
        /* <DEDUP_REMOVED lines=11> */
[----:B------:R-:W-:Y:S01]  /*60d0*/  ISETP.GT.AND P0, PT, R3, 0x8, P2 ;  /* 0x000000080300780c */ /* 0x000fe20001704270 */
[-C--:B------:R-:W-:Y:S01]  /*60e0*/  FMUL R54, R54, R88.reuse ;  /* 0x0000005836367220 */ /* 0x080fe20000400000 */
[----:B------:R-:W-:Y:S01]  /*60f0*/  ISETP.GT.AND P2, PT, R4, 0x18, PT ;  /* 0x000000180400780c */ /* 0x000fe20003f44270 */
[----:B------:R-:W-:Y:S01]  /*6100*/  FMUL R55, R55, R88 ;  /* 0x0000005837377220 */ /* 0x000fe20000400000 */
[----:B------:R-:W-:-:S02]  /*6110*/  F2FP.F16.F32.PACK_AB R41, RZ, R41 ;  /* 0x00000029ff29723e */ /* 0x000fc400000000ff */
[----:B------:R-:W-:Y:S02]  /*6120*/  F2FP.F16.F32.PACK_AB R42, RZ, R42 ;  /* 0x0000002aff2a723e */ /* 0x000fe400000000ff */
[----:B------:R-:W-:Y:S02]  /*6130*/  F2FP.F16.F32.PACK_AB R43, RZ, R43 ;  /* 0x0000002bff2b723e */ /* 0x000fe400000000ff */
[----:B------:R-:W-:Y:S02]  /*6140*/  F2FP.F16.F32.PACK_AB R44, RZ, R44 ;  /* 0x0000002cff2c723e */ /* 0x000fe400000000ff */
[----:B------:R-:W-:Y:S01]  /*6150*/  F2FP.F16.F32.PACK_AB R45, RZ, R45 ;  /* 0x0000002dff2d723e */ /* 0x000fe200000000ff */
[----:B------:R-:W-:Y:S01]  /*6160*/  @P0 STG.E.U16 desc[UR36][R8.64+0x22], R67 ;  /* 0x0000224308000986 */ /* 0x000fe2000c101524 */
[----:B------:R-:W-:Y:S02]  /*6170*/  ISETP.GT.AND P0, PT, R3, RZ, P2 ;  /* 0x000000ff0300720c */ /* 0x000fe40001704270 */
[----:B------:R-:W-:-:S02]  /*6180*/  F2FP.F16.F32.PACK_AB R46, RZ, R46 ;  /* 0x0000002eff2e723e */ /* 0x000fc400000000ff */
[----:B------:R-:W-:Y:S02]  /*6190*/  F2FP.F16.F32.PACK_AB R47, RZ, R47 ;  /* 0x0000002fff2f723e */ /* 0x000fe400000000ff */
[----:B------:R-:W-:Y:S02]  /*61a0*/  F2FP.F16.F32.PACK_AB R48, RZ, R48 ;  /* 0x00000030ff30723e */ /* 0x000fe400000000ff */
[----:B------:R-:W-:Y:S02]  /*61b0*/  F2FP.F16.F32.PACK_AB R49, RZ, R49 ;  /* 0x00000031ff31723e */ /* 0x000fe400000000ff */
[----:B------:R-:W-:Y:S02]  /*61c0*/  F2FP.F16.F32.PACK_AB R50, RZ, R50 ;  /* 0x00000032ff32723e */ /* 0x000fe400000000ff */
[----:B------:R-:W-:Y:S01]  /*61d0*/  F2FP.F16.F32.PACK_AB R51, RZ, R51 ;  /* 0x00000033ff33723e */ /* 0x000fe200000000ff */
[----:B0-----:R-:W-:Y:S01]  /*61e0*/  @P0 IMAD.MOV.U32 R10, RZ, RZ, R14 ;  /* 0x000000ffff0a0224 */ /* 0x001fe200078e000e */
[----:B------:R-:W-:Y:S01]  /*61f0*/  F2FP.F16.F32.PACK_AB R52, RZ, R52 ;  /* 0x00000034ff34723e */ /* 0x000fe200000000ff */
[----:B------:R-:W-:Y:S01]  /*6200*/  @P0 IMAD.MOV.U32 R11, RZ, RZ, R15 ;  /* 0x000000ffff0b0224 */ /* 0x000fe200078e000f */
[----:B------:R-:W-:-:S02]  /*6210*/  F2FP.F16.F32.PACK_AB R53, RZ, R53 ;  /* 0x00000035ff35723e */ /* 0x000fc400000000ff */
[----:B------:R-:W-:Y:S02]  /*6220*/  F2FP.F16.F32.PACK_AB R54, RZ, R54 ;  /* 0x00000036ff36723e */ /* 0x000fe400000000ff */
[----:B------:R0:W-:Y:S01]  /*6230*/  @P0 STG.E.U16 desc[UR36][R10.64+0x30], R68 ;  /* 0x000030440a000986 */ /* 0x0001e2000c101524 */
[----:B------:R-:W-:Y:S02]  /*6240*/  ISETP.GT.AND P0, PT, R3, RZ, P1 ;  /* 0x000000ff0300720c */ /* 0x000fe40000f04270 */
[----:B------:R-:W-:-:S11]  /*6250*/  F2FP.F16.F32.PACK_AB R55, RZ, R55 ;  /* 0x00000037ff37723e */ /* 0x000fd600000000ff */
[----:B0-----:R-:W-:Y:S02]  /*6260*/  @P0 IMAD.MOV.U32 R10, RZ, RZ, R14 ;  /* 0x000000ffff0a0224 */ /* 0x001fe400078e000e */
[----:B------:R-:W-:-:S05]  /*6270*/  @P0 IMAD.MOV.U32 R11, RZ, RZ, R15 ;  /* 0x000000ffff0b0224 */ /* 0x000fca00078e000f */
[----:B------:R0:W-:Y:S01]  /*6280*/  @P0 STG.E.U16 desc[UR36][R10.64+0x32], R69 ;  /* 0x000032450a000986 */ /* 0x0001e2000c101524 */
[----:B------:R-:W-:Y:S02]  /*6290*/  ISETP.GT.AND P0, PT, R3, 0x8, P2 ;  /* 0x000000080300780c */ /* 0x000fe40001704270 */
[----:B------:R-:W-:-:S11]  /*62a0*/  ISETP.GT.AND P2, PT, R4, 0x20, PT ;  /* 0x000000200400780c */ /* 0x000fd60003f44270 */
[----:B------:R-:W-:Y:S01]  /*62b0*/  @P0 STG.E.U16 desc[UR36][R8.64+0x30], R70 ;  /* 0x0000304608000986 */ /* 0x000fe2000c101524 */
[----:B------:R-:W-:Y:S02]  /*62c0*/  ISETP.GT.AND P0, PT, R3, 0x8, P1 ;  /* 0x000000080300780c */ /* 0x000fe40000f04270 */
[----:B------:R-:W-:-:S11]  /*62d0*/  ISETP.GT.AND P1, PT, R4, 0x21, PT ;  /* 0x000000210400780c */ /* 0x000fd60003f24270 */
[----:B------:R-:W-:Y:S01]  /*62e0*/  @P0 STG.E.U16 desc[UR36][R8.64+0x32], R71 ;  /* 0x0000324708000986 */ /* 0x000fe2000c101524 */
[----:B------:R-:W-:-:S13]  /*62f0*/  ISETP.GT.AND P0, PT, R3, RZ, P2 ;  /* 0x000000ff0300720c */ /* 0x000fda0001704270 */
[----:B0-----:R-:W-:Y:S02]  /*6300*/  @P0 IMAD.MOV.U32 R10, RZ, RZ, R14 ;  /* 0x000000ffff0a0224 */ /* 0x001fe400078e000e */
[----:B------:R-:W-:-:S05]  /*6310*/  @P0 IMAD.MOV.U32 R11, RZ, RZ, R15 ;  /* 0x000000ffff0b0224 */ /* 0x000fca00078e000f */
[----:B------:R0:W-:Y:S01]  /*6320*/  @P0 STG.E.U16 desc[UR36][R10.64+0x40], R72 ;  /* 0x000040480a000986 */ /* 0x0001e2000c101524 */
[----:B------:R-:W-:-:S13]  /*6330*/  ISETP.GT.AND P0, PT, R3, RZ, P1 ;  /* 0x000000ff0300720c */ /* 0x000fda0000f04270 */
[----:B0-----:R-:W-:Y:S02]  /*6340*/  @P0 IMAD.MOV.U32 R10, RZ, RZ, R14 ;  /* 0x000000ffff0a0224 */ /* 0x001fe400078e000e */
[----:B------:R-:W-:-:S05]  /*6350*/  @P0 IMAD.MOV.U32 R11, RZ, RZ, R15 ;  /* 0x000000ffff0b0224 */ /* 0x000fca00078e000f */
[----:B------:R0:W-:Y:S01]  /*6360*/  @P0 STG.E.U16 desc[UR36][R10.64+0x42], R73 ;  /* 0x000042490a000986 */ /* 0x0001e2000c101524 */
[----:B------:R-:W-:Y:S02]  /*6370*/  ISETP.GT.AND P0, PT, R3, 0x8, P2 ;  /* 0x000000080300780c */ /* 0x000fe40001704270 */
[----:B------:R-:W-:-:S11]  /*6380*/  ISETP.GT.AND P2, PT, R4, 0x38, PT ;  /* 0x000000380400780c */ /* 0x000fd60003f44270 */
[----:B------:R-:W-:Y:S01]  /*6390*/  @P0 STG.E.U16 desc[UR36][R8.64+0x40], R74 ;  /* 0x0000404a08000986 */ /* 0x000fe2000c101524 */
[----:B------:R-:W-:-:S13]  /*63a0*/  ISETP.GT.AND P0, PT, R3, 0x8, P1 ;  /* 0x000000080300780c */ /* 0x000fda0000f04270 */
        /* <DEDUP_REMOVED lines=9> */
[----:B------:R-:W-:-:S13]  /*6440*/  ISETP.GT.AND P0, PT, R3, 0x8, P5 ;  /* 0x000000080300780c */ /* 0x000fda0002f04270 */
[----:B------:R-:W-:Y:S01]  /*6450*/  @P0 STG.E.U16 desc[UR36][R8.64+0x50], R78 ;  /* 0x0000504e08000986 */ /* 0x000fe2000c101524 */
[----:B------:R-:W-:-:S13]  /*6460*/  ISETP.GT.AND P0, PT, R3, 0x8, P4 ;  /* 0x000000080300780c */ /* 0x000fda0002704270 */
[----:B------:R-:W-:Y:S01]  /*6470*/  @P0 STG.E.U16 desc[UR36][R8.64+0x52], R79 ;  /* 0x0000524f08000986 */ /* 0x000fe2000c101524 */
[----:B------:R-:W-:-:S13]  /*6480*/  ISETP.GT.AND P0, PT, R3, RZ, P3 ;  /* 0x000000ff0300720c */ /* 0x000fda0001f04270 */
[----:B0-----:R-:W-:Y:S02]  /*6490*/  @P0 IMAD.MOV.U32 R10, RZ, RZ, R14 ;  /* 0x000000ffff0a0224 */ /* 0x001fe400078e000e */
[----:B------:R-:W-:-:S05]  /*64a0*/  @P0 IMAD.MOV.U32 R11, RZ, RZ, R15 ;  /* 0x000000ffff0b0224 */ /* 0x000fca00078e000f */
[----:B------:R0:W-:Y:S01]  /*64b0*/  @P0 STG.E.U16 desc[UR36][R10.64+0x60], R80 ;  /* 0x000060500a000986 */ /* 0x0001e2000c101524 */
[----:B------:R-:W-:-:S04]  /*64c0*/  ISETP.GT.AND P0, PT, R4, 0x31, PT ;  /* 0x000000310400780c */ /* 0x000fc80003f04270 */
        /* <DEDUP_REMOVED lines=8> */
[----:B------:R-:W-:-:S05]  /*6550*/  IADD3 R12, P1, R57, R8, RZ ;  /* 0x00000008390c7210 */ /* 0x000fca0007f3e0ff */
[----:B------:R-:W-:Y:S01]  /*6560*/  IMAD.X R13, R23, 0x1, R9, P1 ;  /* 0x00000001170d7824 */ /* 0x000fe200008e0609 */
[----:B------:R-:W-:-:S13]  /*6570*/  ISETP.GT.AND P1, PT, R3, RZ, P2 ;  /* 0x000000ff0300720c */ /* 0x000fda0001724270 */
[----:B------:R-:W-:Y:S01]  /*6580*/  @P1 STG.E.U16 desc[UR36][R14.64+0x70], R84 ;  /* 0x000070540e001986 */ /* 0x000fe2000c101524 */
[----:B------:R-:W-:-:S04]  /*6590*/  IADD3 R20, P1, R57, R8, RZ ;  /* 0x0000000839147210 */ /* 0x000fc80007f3e0ff */
[----:B------:R-:W-:Y:S02]  /*65a0*/  IADD3.X R21, R23, R9, RZ, P1, !PT ;  /* 0x0000000917157210 */ /* 0x000fe40000ffe4ff */
[----:B0-----:R-:W-:-:S05]  /*65b0*/  IADD3 R10, P1, R57, R14, RZ ;  /* 0x0000000e390a7210 */ /* 0x001fca0007f3e0ff */
[----:B------:R-:W-:Y:S01]  /*65c0*/  IMAD.X R11, R23, 0x1, R15, P1 ;  /* 0x00000001170b7824 */ /* 0x000fe200008e060f */
[----:B------:R-:W-:-:S04]  /*65d0*/  ISETP.GT.AND P1, PT, R4, 0x39, PT ;  /* 0x000000390400780c */ /* 0x000fc80003f24270 */
[----:B------:R-:W-:-:S13]  /*65e0*/  ISETP.GT.AND P5, PT, R3, RZ, P1 ;  /* 0x000000ff0300720c */ /* 0x000fda0000fa4270 */
[----:B------:R-:W-:Y:S01]  /*65f0*/  @P5 STG.E.U16 desc[UR36][R14.64+0x72], R85 ;  /* 0x000072550e005986 */ /* 0x000fe2000c101524 */
[----:B------:R-:W-:-:S13]  /*6600*/  ISETP.GT.AND P5, PT, R3, 0x8, P2 ;  /* 0x000000080300780c */ /* 0x000fda00017a4270 */
[----:B------:R-:W-:Y:S01]  /*6610*/  @P5 STG.E.U16 desc[UR36][R8.64+0x70], R86 ;  /* 0x0000705608005986 */ /* 0x000fe2000c101524 */
[----:B------:R-:W-:-:S13]  /*6620*/  ISETP.GT.AND P5, PT, R3, 0x8, P1 ;  /* 0x000000080300780c */ /* 0x000fda0000fa4270 */
[----:B------:R0:W-:Y:S01]  /*6630*/  @P5 STG.E.U16 desc[UR36][R8.64+0x72], R87 ;  /* 0x0000725708005986 */ /* 0x0001e2000c101524 */
[C---:B------:R-:W-:Y:S02]  /*6640*/  ISETP.GT.AND P5, PT, R3.reuse, 0x80, P6 ;  /* 0x000000800300780c */ /* 0x040fe400037a4270 */
[----:B------:R-:W-:-:S11]  /*6650*/  ISETP.GT.AND P6, PT, R3, 0x88, P6 ;  /* 0x000000880300780c */ /* 0x000fd600037c4270 */
[----:B------:R-:W-:Y:S01]  /*6660*/  @P5 STG.E.U16 desc[UR36][R10.64], R24 ;  /* 0x000000180a005986 */ /* 0x000fe2000c101524 */
[----:B------:R-:W-:-:S04]  /*6670*/  ISETP.GT.AND P5, PT, R4, 0x1, PT ;  /* 0x000000010400780c */ /* 0x000fc80003fa4270 */
[----:B------:R-:W-:-:S13]  /*6680*/  ISETP.GT.AND P5, PT, R3, 0x80, P5 ;  /* 0x000000800300780c */ /* 0x000fda0002fa4270 */
[----:B0-----:R-:W-:Y:S02]  /*6690*/  @P5 IMAD.MOV.U32 R8, RZ, RZ, R10 ;  /* 0x000000ffff085224 */ /* 0x001fe400078e000a */
[----:B------:R-:W-:-:S05]  /*66a0*/  @P5 IMAD.MOV.U32 R9, RZ, RZ, R11 ;  /* 0x000000ffff095224 */ /* 0x000fca00078e000b */
[----:B------:R0:W-:Y:S01]  /*66b0*/  @P5 STG.E.U16 desc[UR36][R8.64+0x2], R25 ;  /* 0x0000021908005986 */ /* 0x0001e2000c101524 */
[----:B------:R-:W-:-:S03]  /*66c0*/  ISETP.NE.AND P5, PT, R5, RZ, PT ;  /* 0x000000ff0500720c */ /* 0x000fc60003fa5270 */
[----:B------:R-:W-:Y:S01]  /*66d0*/  @P6 STG.E.U16 desc[UR36][R12.64], R26 ;  /* 0x0000001a0c006986 */ /* 0x000fe2000c101524 */
[----:B------:R-:W-:-:S04]  /*66e0*/  ISETP.GT.AND P6, PT, R4, 0x1, PT ;  /* 0x000000010400780c */ /* 0x000fc80003fc4270 */
[----:B------:R-:W-:-:S13]  /*66f0*/  ISETP.GT.AND P6, PT, R3, 0x88, P6 ;  /* 0x000000880300780c */ /* 0x000fda00037c4270 */
[----:B------:R-:W-:Y:S01]  /*6700*/  @P6 STG.E.U16 desc[UR36][R20.64+0x2], R27 ;  /* 0x0000021b14006986 */ /* 0x000fe2000c101524 */
[----:B------:R-:W-:-:S04]  /*6710*/  ISETP.GT.AND P6, PT, R4, 0x8, PT ;  /* 0x000000080400780c */ /* 0x000fc80003fc4270 */
[----:B------:R-:W-:-:S13]  /*6720*/  ISETP.GT.AND P6, PT, R3, 0x80, P6 ;  /* 0x000000800300780c */ /* 0x000fda00037c4270 */
[----:B0-----:R-:W-:Y:S02]  /*6730*/  @P6 IMAD.MOV.U32 R8, RZ, RZ, R10 ;  /* 0x000000ffff086224 */ /* 0x001fe400078e000a */
[----:B------:R-:W-:-:S05]  /*6740*/  @P6 IMAD.MOV.U32 R9, RZ, RZ, R11 ;  /* 0x000000ffff096224 */ /* 0x000fca00078e000b */
[----:B------:R0:W-:Y:S01]  /*6750*/  @P6 STG.E.U16 desc[UR36][R8.64+0x10], R28 ;  /* 0x0000101c08006986 */ /* 0x0001e2000c101524 */
[----:B------:R-:W-:-:S04]  /*6760*/  ISETP.GT.AND P6, PT, R4, 0x9, PT ;  /* 0x000000090400780c */ /* 0x000fc80003fc4270 */
[----:B------:R-:W-:-:S13]  /*6770*/  ISETP.GT.AND P6, PT, R3, 0x80, P6 ;  /* 0x000000800300780c */ /* 0x000fda00037c4270 */
[----:B0-----:R-:W-:Y:S02]  /*6780*/  @P6 IMAD.MOV.U32 R8, RZ, RZ, R10 ;  /* 0x000000ffff086224 */ /* 0x001fe400078e000a */
[----:B------:R-:W-:-:S05]  /*6790*/  @P6 IMAD.MOV.U32 R9, RZ, RZ, R11 ;  /* 0x000000ffff096224 */ /* 0x000fca00078e000b */
[----:B------:R0:W-:Y:S01]  /*67a0*/  @P6 STG.E.U16 desc[UR36][R8.64+0x12], R29 ;  /* 0x0000121d08006986 */ /* 0x0001e2000c101524 */
[----:B------:R-:W-:-:S04]  /*67b0*/  ISETP.GT.AND P6, PT, R4, 0x8, PT ;  /* 0x000000080400780c */ /* 0x000fc80003fc4270 */
[----:B------:R-:W-:-:S13]  /*67c0*/  ISETP.GT.AND P6, PT, R3, 0x88, P6 ;  /* 0x000000880300780c */ /* 0x000fda00037c4270 */
        /* <DEDUP_REMOVED lines=45> */
[----:B------:R-:W-:Y:S01]  /*6aa0*/  @P6 STG.E.U16 desc[UR36][R8.64+0x42], R41 ;  /* 0x0000422908006986 */ /* 0x000fe2000c101524 */
[----:B------:R-:W-:-:S04]  /*6ab0*/  ISETP.GT.AND P6, PT, R4, 0x20, PT ;  /* 0x000000200400780c */ /* 0x000fc80003fc4270 */
[----:B------:R-:W-:-:S13]  /*6ac0*/  ISETP.GT.AND P6, PT, R3, 0x88, P6 ;  /* 0x000000880300780c */ /* 0x000fda00037c4270 */
[----:B------:R-:W-:Y:S01]  /*6ad0*/  @P6 STG.E.U16 desc[UR36][R6.64+0x40], R42 ;  /* 0x0000402a06006986 */ /* 0x000fe2000c101524 */
[----:B------:R-:W-:-:S04]  /*6ae0*/  ISETP.GT.AND P6, PT, R4, 0x21, PT ;  /* 0x000000210400780c */ /* 0x000fc80003fc4270 */
[----:B------:R-:W-:-:S13]  /*6af0*/  ISETP.GT.AND P6, PT, R3, 0x88, P6 ;  /* 0x000000880300780c */ /* 0x000fda00037c4270 */
[----:B------:R-:W-:Y:S02]  /*6b00*/  @P6 IMAD.MOV.U32 R4, RZ, RZ, R6 ;  /* 0x000000ffff046224 */ /* 0x000fe400078e0006 */
[----:B------:R-:W-:-:S05]  /*6b10*/  @P6 IMAD.MOV.U32 R5, RZ, RZ, R7 ;  /* 0x000000ffff056224 */ /* 0x000fca00078e0007 */
[----:B------:R0:W-:Y:S01]  /*6b20*/  @P6 STG.E.U16 desc[UR36][R4.64+0x42], R43 ;  /* 0x0000422b04006986 */ /* 0x0001e2000c101524 */
[C---:B------:R-:W-:Y:S02]  /*6b30*/  ISETP.GT.AND P6, PT, R3.reuse, 0x80, P5 ;  /* 0x000000800300780c */ /* 0x040fe40002fc4270 */
[----:B------:R-:W-:-:S11]  /*6b40*/  ISETP.GT.AND P5, PT, R3, 0x88, P5 ;  /* 0x000000880300780c */ /* 0x000fd60002fa4270 */
[----:B0-----:R-:W-:Y:S02]  /*6b50*/  @P6 IMAD.MOV.U32 R4, RZ, RZ, R10 ;  /* 0x000000ffff046224 */ /* 0x001fe400078e000a */
[----:B------:R-:W-:-:S05]  /*6b60*/  @P6 IMAD.MOV.U32 R5, RZ, RZ, R11 ;  /* 0x000000ffff056224 */ /* 0x000fca00078e000b */
[----:B------:R0:W-:Y:S01]  /*6b70*/  @P6 STG.E.U16 desc[UR36][R4.64+0x50], R44 ;  /* 0x0000502c04006986 */ /* 0x0001e2000c101524 */
[C---:B------:R-:W-:Y:S02]  /*6b80*/  ISETP.GT.AND P6, PT, R3.reuse, 0x80, P4 ;  /* 0x000000800300780c */ /* 0x040fe400027c4270 */
[----:B------:R-:W-:-:S11]  /*6b90*/  ISETP.GT.AND P4, PT, R3, 0x88, P4 ;  /* 0x000000880300780c */ /* 0x000fd60002784270 */
[----:B0-----:R-:W-:Y:S02]  /*6ba0*/  @P6 IMAD.MOV.U32 R4, RZ, RZ, R10 ;  /* 0x000000ffff046224 */ /* 0x001fe400078e000a */
[----:B------:R-:W-:-:S05]  /*6bb0*/  @P6 IMAD.MOV.U32 R5, RZ, RZ, R11 ;  /* 0x000000ffff056224 */ /* 0x000fca00078e000b */
[----:B------:R0:W-:Y:S02]  /*6bc0*/  @P6 STG.E.U16 desc[UR36][R4.64+0x52], R45 ;  /* 0x0000522d04006986 */ /* 0x0001e4000c101524 */
[----:B0-----:R-:W-:Y:S02]  /*6bd0*/  @P5 IMAD.MOV.U32 R4, RZ, RZ, R6 ;  /* 0x000000ffff045224 */ /* 0x001fe400078e0006 */
[----:B------:R-:W-:-:S05]  /*6be0*/  @P5 IMAD.MOV.U32 R5, RZ, RZ, R7 ;  /* 0x000000ffff055224 */ /* 0x000fca00078e0007 */
[----:B------:R0:W-:Y:S01]  /*6bf0*/  @P5 STG.E.U16 desc[UR36][R4.64+0x50], R46 ;  /* 0x0000502e04005986 */ /* 0x0001e2000c101524 */
[C---:B------:R-:W-:Y:S02]  /*6c00*/  ISETP.GT.AND P5, PT, R3.reuse, 0x80, P3 ;  /* 0x000000800300780c */ /* 0x040fe40001fa4270 */
[----:B------:R-:W-:Y:S01]  /*6c10*/  ISETP.GT.AND P3, PT, R3, 0x88, P3 ;  /* 0x000000880300780c */ /* 0x000fe20001f64270 */
        /* <DEDUP_REMOVED lines=17> */
[----:B------:R0:W-:Y:S02]  /*6d30*/  @P3 STG.E.U16 desc[UR36][R4.64+0x60], R50 ;  /* 0x0000603204003986 */ /* 0x0001e4000c101524 */
[----:B0-----:R-:W-:Y:S01]  /*6d40*/  @P0 MOV R4, R6 ;  /* 0x0000000600040202 */ /* 0x001fe20000000f00 */
[----:B------:R-:W-:-:S05]  /*6d50*/  @P0 IMAD.MOV.U32 R5, RZ, RZ, R7 ;  /* 0x000000ffff050224 */ /* 0x000fca00078e0007 */
[----:B------:R0:W-:Y:S02]  /*6d60*/  @P0 STG.E.U16 desc[UR36][R4.64+0x62], R51 ;  /* 0x0000623304000986 */ /* 0x0001e4000c101524 */
[----:B0-----:R-:W-:Y:S02]  /*6d70*/  @P5 IMAD.MOV.U32 R4, RZ, RZ, R10 ;  /* 0x000000ffff045224 */ /* 0x001fe400078e000a */
[----:B------:R-:W-:-:S05]  /*6d80*/  @P5 IMAD.MOV.U32 R5, RZ, RZ, R11 ;  /* 0x000000ffff055224 */ /* 0x000fca00078e000b */
[----:B------:R0:W-:Y:S04]  /*6d90*/  @P5 STG.E.U16 desc[UR36][R4.64+0x70], R52 ;  /* 0x0000703404005986 */ /* 0x0001e8000c101524 */
[----:B------:R1:W-:Y:S01]  /*6da0*/  @P4 STG.E.U16 desc[UR36][R10.64+0x72], R53 ;  /* 0x000072350a004986 */ /* 0x0003e2000c101524 */
[----:B0-----:R-:W-:Y:S02]  /*6db0*/  @P2 IMAD.MOV.U32 R4, RZ, RZ, R6 ;  /* 0x000000ffff042224 */ /* 0x001fe400078e0006 */
[----:B------:R-:W-:-:S05]  /*6dc0*/  @P2 IMAD.MOV.U32 R5, RZ, RZ, R7 ;  /* 0x000000ffff052224 */ /* 0x000fca00078e0007 */
[----:B------:R1:W-:Y:S04]  /*6dd0*/  @P2 STG.E.U16 desc[UR36][R4.64+0x70], R54 ;  /* 0x0000703604002986 */ /* 0x0003e8000c101524 */
[----:B------:R1:W-:Y:S02]  /*6de0*/  @P1 STG.E.U16 desc[UR36][R6.64+0x72], R55 ;  /* 0x0000723706001986 */ /* 0x0003e4000c101524 */
.L_x_152:
[----:B------:R-:W-:Y:S05]  /*6df0*/  BSYNC B0 ;  /* 0x0000000000007941 */ /* 0x000fea0003800000 */
.L_x_28:
[----:B------:R-:W-:Y:S01]  /*6e00*/  ULDC UR4, c[0x0][0xc] ;  /* 0x0000030000047ab9 */ /* 0x000fe20000000800 */
[----:B------:R-:W-:Y:S01]  /*6e10*/  ULDC UR5, c[0x0][0x10] ;  /* 0x0000040000057ab9 */ /* 0x000fe20000000800 */
[----:B------:R-:W2:Y:S01]  /*6e20*/  LDC R3, c[0x0][0x14] ;  /* 0x00000500ff037b82 */ /* 0x000ea20000000800 */
[----:B------:R-:W-:Y:S01]  /*6e30*/  UIMAD.WIDE.U32 UR4, UR4, UR5, URZ ;  /* 0x00000005040472a5 */ /* 0x000fe2000f8e003f */
[----:B------:R-:W-:Y:S02]  /*6e40*/  IMAD.MOV.U32 R90, RZ, RZ, -0x1 ;  /* 0xffffffffff5a7424 */ /* 0x000fe400078e00ff */
[----:B------:R-:W-:-:S03]  /*6e50*/  IMAD.MOV.U32 R23, RZ, RZ, -0x1 ;  /* 0xffffffffff177424 */ /* 0x000fc600078e00ff */
[----:B--2---:R-:W-:-:S04]  /*6e60*/  IMAD.WIDE.U32 R16, R3, UR4, R16 ;  /* 0x0000000403107c25 */ /* 0x004fc8000f8e0010 */
[----:B------:R-:W-:Y:S01]  /*6e70*/  IMAD R3, R3, UR5, RZ ;  /* 0x0000000503037c24 */ /* 0x000fe2000f8e02ff */
[----:B------:R-:W-:Y:S02]  /*6e80*/  ULDC.64 UR4, c[0x0][0x650] ;  /* 0x0001940000047ab9 */ /* 0x000fe40000000a00 */
[----:B------:R-:W-:Y:S01]  /*6e90*/  ISETP.GE.U32.AND P0, PT, R16, UR4, PT ;  /* 0x0000000410007c0c */ /* 0x000fe2000bf06070 */
[--C-:B------:R-:W-:Y:S01]  /*6ea0*/  IMAD.IADD R17, R17, 0x1, R3.reuse ;  /* 0x0000000111117824 */ /* 0x100fe200078e0203 */
[----:B------:R-:W-:-:S04]  /*6eb0*/  PRMT R3, RZ, 0x7610, R3 ;  /* 0x00007610ff037816 */ /* 0x000fc80000000003 */
[----:B------:R-:W-:-:S13]  /*6ec0*/  ISETP.GE.U32.AND.EX P0, PT, R17, UR5, PT, P0 ;  /* 0x0000000511007c0c */ /* 0x000fda000bf06100 */
[----:B------:R-:W-:Y:S05]  /*6ed0*/  @P0 BRA `(.L_x_153) ;  /* 0x0000000400640947 */ /* 0x000fea0003800000 */
[----:B0-----:R-:W0:Y:S01]  /*6ee0*/  S2R R12, SR_CTAID.X ;  /* 0x00000000000c7919 */ /* 0x001e220000002500 */
[----:B-1--4-:R-:W1:Y:S01]  /*6ef0*/  LDC.64 R10, c[0x0][0x628] ;  /* 0x00018a00ff0a7b82 */ /* 0x012e620000000a00 */
[----:B------:R-:W-:Y:S01]  /*6f00*/  ULDC UR4, c[0x0][0x150] ;  /* 0x0000540000047ab9 */ /* 0x000fe20000000800 */
[----:B------:R-:W-:Y:S01]  /*6f10*/  IMAD.MOV.U32 R8, RZ, RZ, R16 ;  /* 0x000000ffff087224 */ /* 0x000fe200078e0010 */
[----:B------:R-:W2:Y:S01]  /*6f20*/  S2R R24, SR_CTAID.Y ;  /* 0x0000000000187919 */ /* 0x000ea20000002600 */
[----:B------:R-:W-:-:S04]  /*6f30*/  IMAD.MOV.U32 R9, RZ, RZ, R17 ;  /* 0x000000ffff097224 */ /* 0x000fc800078e0011 */
[----:B------:R-:W4:Y:S08]  /*6f40*/  LDC R21, c[0x0][0x144] ;  /* 0x00005100ff157b82 */ /* 0x000f300000000800 */
[----:B------:R-:W2:Y:S08]  /*6f50*/  LDC R0, c[0x0][0x630] ;  /* 0x00018c00ff007b82 */ /* 0x000eb00000000800 */
[----:B------:R-:W2:Y:S01]  /*6f60*/  LDC.64 R14, c[0x0][0x620] ;  /* 0x00018800ff0e7b82 */ /* 0x000ea20000000a00 */
[----:B-1----:R-:W-:-:S04]  /*6f70*/  ISETP.NE.U32.AND P0, PT, R10, RZ, PT ;  /* 0x000000ff0a00720c */ /* 0x002fc80003f05070 */
[----:B------:R-:W-:Y:S02]  /*6f80*/  ISETP.NE.AND.EX P0, PT, R11, RZ, PT, P0 ;  /* 0x000000ff0b00720c */ /* 0x000fe40003f05300 */
[----:B0-----:R-:W-:-:S05]  /*6f90*/  I2FP.F32.U32 R3, R12 ;  /* 0x0000000c00037245 */ /* 0x001fca0000201000 */
[----:B------:R-:W-:-:S04]  /*6fa0*/  FMUL R3, R3, UR4 ;  /* 0x0000000403037c20 */ /* 0x000fc80008400000 */
[----:B------:R0:W1:Y:S02]  /*6fb0*/  F2I.U32.TRUNC.NTZ R20, R3 ;  /* 0x0000000300147305 */ /* 0x000064000020f000 */
[----:B----4-:R-:W-:Y:S05]  /*6fc0*/  @!P0 BRA `(.L_x_154) ;  /* 0x0000000000288947 */ /* 0x010fea0003800000 */
[----:B0-----:R-:W0:Y:S02]  /*6fd0*/  LDC R3, c[0x0][0x634] ;  /* 0x00018d00ff037b82 */ /* 0x001e240000000800 */
        /* <DEDUP_REMOVED lines=9> */
.L_x_154:
[----:B------:R-:W4:Y:S01]  /*7070*/  LDC.64 R28, c[0x0][0x640] ;  /* 0x00019000ff1c7b82 */ /* 0x000f220000000a00 */
[-CC-:B--2---:R-:W-:Y:S01]  /*7080*/  SHF.R.U64 R23, R8, R0.reuse, R9.reuse ;  /* 0x0000000008177219 */ /* 0x184fe20000001209 */
[----:B-1----:R-:W-:Y:S01]  /*7090*/  IMAD.MOV R20, RZ, RZ, -R20 ;  /* 0x000000ffff147224 */ /* 0x002fe200078e0a14 */
[----:B------:R-:W-:Y:S01]  /*70a0*/  SHF.R.U32.HI R0, RZ, R0, R9 ;  /* 0x00000000ff007219 */ /* 0x000fe20000011609 */
[----:B------:R-:W-:Y:S01]  /*70b0*/  ULDC UR4, c[0x0][0x154] ;  /* 0x0000550000047ab9 */ /* 0x000fe20000000800 */
[----:B0-----:R-:W-:Y:S01]  /*70c0*/  IADD3 R3, P0, RZ, -R23, RZ ;  /* 0x80000017ff037210 */ /* 0x001fe20007f1e0ff */
[----:B------:R-:W-:Y:S02]  /*70d0*/  IMAD R21, R21, R20, R12 ;  /* 0x0000001415157224 */ /* 0x000fe400078e020c */
[----:B------:R-:W0:Y:S01]  /*70e0*/  LDC R6, c[0x0][0x618] ;  /* 0x00018600ff067b82 */ /* 0x000e220000000800 */
[----:B------:R-:W-:Y:S02]  /*70f0*/  IMAD.MOV.U32 R7, RZ, RZ, 0x1 ;  /* 0x00000001ff077424 */ /* 0x000fe400078e00ff */
[----:B------:R-:W-:-:S04]  /*7100*/  IMAD.X R5, RZ, RZ, ~R0, P0 ;  /* 0x000000ffff057224 */ /* 0x000fc800000e0e00 */
[-C--:B------:R-:W-:Y:S01]  /*7110*/  IMAD R0, R5, R14.reuse, RZ ;  /* 0x0000000e05007224 */ /* 0x080fe200078e02ff */
[----:B------:R-:W1:Y:S01]  /*7120*/  LDC R8, c[0x0][0x608] ;  /* 0x00018200ff087b82 */ /* 0x000e620000000800 */
[----:B------:R-:W-:-:S04]  /*7130*/  IMAD.WIDE.U32 R4, R3, R14, R16 ;  /* 0x0000000e03047225 */ /* 0x000fc800078e0010 */
[----:B------:R-:W-:Y:S01]  /*7140*/  IMAD R3, R3, R15, R0 ;  /* 0x0000000f03037224 */ /* 0x000fe200078e0200 */
[----:B------:R-:W-:Y:S02]  /*7150*/  I2FP.F32.U32 R0, R24 ;  /* 0x0000001800007245 */ /* 0x000fe40000201000 */
[----:B------:R-:W2:Y:S01]  /*7160*/  LDC R26, c[0x0][0x658] ;  /* 0x00019600ff1a7b82 */ /* 0x000ea20000000800 */
[----:B------:R-:W-:Y:S01]  /*7170*/  IMAD.IADD R3, R5, 0x1, R3 ;  /* 0x0000000105037824 */ /* 0x000fe200078e0203 */
[----:B----4-:R-:W-:Y:S01]  /*7180*/  ISETP.NE.U32.AND P0, PT, R28, RZ, PT ;  /* 0x000000ff1c00720c */ /* 0x010fe20003f05070 */
[----:B------:R-:W-:Y:S01]  /*7190*/  FMUL R0, R0, UR4 ;  /* 0x0000000400007c20 */ /* 0x000fe20008400000 */
[----:B------:R-:W-:Y:S02]  /*71a0*/  IMAD.MOV.U32 R5, RZ, RZ, -0x1 ;  /* 0xffffffffff057424 */ /* 0x000fe400078e00ff */
[----:B------:R-:W-:Y:S01]  /*71b0*/  ISETP.NE.AND.EX P0, PT, R29, RZ, PT, P0 ;  /* 0x000000ff1d00720c */ /* 0x000fe20003f05300 */
[----:B------:R4:W2:Y:S01]  /*71c0*/  F2I.U32.TRUNC.NTZ R13, R0 ;  /* 0x00000000000d7305 */ /* 0x0008a2000020f000 */
[----:B------:R-:W3:Y:S01]  /*71d0*/  LDC R15, c[0x0][0x148] ;  /* 0x00005200ff0f7b82 */ /* 0x000ee20000000800 */
[----:B0-----:R-:W-:-:S02]  /*71e0*/  SHF.R.U64 R12, R4, R6, R3 ;  /* 0x00000006040c7219 */ /* 0x001fc40000001203 */
[----:B------:R-:W-:-:S05]  /*71f0*/  SHF.R.U32.HI R3, RZ, R6, R3 ;  /* 0x00000006ff037219 */ /* 0x000fca0000011603 */
[----:B------:R-:W0:Y:S01]  /*7200*/  LDC R20, c[0x0][0x600] ;  /* 0x00018000ff147b82 */ /* 0x000e220000000800 */
[-CC-:B-1----:R-:W-:Y:S02]  /*7210*/  SHF.R.U64 R10, R12, R8.reuse, R3.reuse ;  /* 0x000000080c0a7219 */ /* 0x182fe40000001203 */
[----:B------:R-:W-:-:S05]  /*7220*/  SHF.R.U32.HI R3, RZ, R8, R3 ;  /* 0x00000008ff037219 */ /* 0x000fca0000011603 */
[----:B------:R-:W1:Y:S01]  /*7230*/  LDC R27, c[0x0][0x648] ;  /* 0x00019200ff1b7b82 */ /* 0x000e620000000800 */
[-C--:B--2---:R-:W-:Y:S02]  /*7240*/  SHF.L.U32 R4, R5, R26.reuse, RZ ;  /* 0x0000001a05047219 */ /* 0x084fe400000006ff */
[-CC-:B------:R-:W-:Y:S02]  /*7250*/  SHF.R.U64 R14, R10, R26.reuse, R3.reuse ;  /* 0x0000001a0a0e7219 */ /* 0x180fe40000001203 */
[----:B------:R-:W-:Y:S02]  /*7260*/  SHF.R.U32.HI R5, RZ, R26, R3 ;  /* 0x0000001aff057219 */ /* 0x000fe40000011603 */
[----:B------:R-:W-:Y:S01]  /*7270*/  LOP3.LUT R25, RZ, R4, RZ, 0x33, !PT ;  /* 0x00000004ff197212 */ /* 0x000fe200078e33ff */
[----:B------:R-:W2:Y:S01]  /*7280*/  LDC R30, c[0x0][0x638] ;  /* 0x00018e00ff1e7b82 */ /* 0x000ea20000000800 */
[----:B------:R-:W-:Y:S01]  /*7290*/  SHF.L.U32 R26, R7, R26, RZ ;  /* 0x0000001a071a7219 */ /* 0x000fe200000006ff */
[----:B------:R-:W-:-:S06]  /*72a0*/  IMAD.MOV.U32 R4, RZ, RZ, R14 ;  /* 0x000000ffff047224 */ /* 0x000fcc00078e000e */
[----:B------:R-:W0:Y:S01]  /*72b0*/  LDC R31, c[0x0][0x610] ;  /* 0x00018400ff1f7b82 */ /* 0x000e220000000800 */
[----:B----4-:R-:W-:Y:S05]  /*72c0*/  @!P0 BRA `(.L_x_155) ;  /* 0x0000000000288947 */ /* 0x010fea0003800000 */
[----:B------:R-:W4:Y:S02]  /*72d0*/  LDC R3, c[0x0][0x64c] ;  /* 0x00019300ff037b82 */ /* 0x000f240000000800 */
[----:B----4-:R-:W-:-:S05]  /*72e0*/  IADD3 R3, P0, R14, R3, RZ ;  /* 0x000000030e037210 */ /* 0x010fca0007f1e0ff */
        /* <DEDUP_REMOVED lines=8> */
.L_x_155:
[----:B------:R-:W-:Y:S01]  /*7370*/  ISETP.NE.AND P0, PT, R2, 0x1, PT ;  /* 0x000000010200780c */ /* 0x000fe20003f05270 */
[----:B0-----:R-:W-:Y:S01]  /*7380*/  VIADD R7, R20, 0xffffffff ;  /* 0xffffffff14077836 */ /* 0x001fe20000000000 */
[----:B-1----:R-:W-:Y:S01]  /*7390*/  SHF.R.U64 R0, R4, R27, R5 ;  /* 0x0000001b04007219 */ /* 0x002fe20000001205 */
[----:B------:R-:W-:Y:S01]  /*73a0*/  IMAD.MOV R13, RZ, RZ, -R13 ;  /* 0x000000ffff0d7224 */ /* 0x000fe200078e0a0d */
[----:B------:R-:W-:Y:S01]  /*73b0*/  LOP3.LUT R5, R10, R25, RZ, 0xc0, !PT ;  /* 0x000000190a057212 */ /* 0x000fe200078ec0ff */
[----:B------:R-:W-:Y:S01]  /*73c0*/  IMAD.MOV.U32 R4, RZ, RZ, 0x1 ;  /* 0x00000001ff047424 */ /* 0x000fe200078e00ff */
[----:B------:R-:W-:Y:S01]  /*73d0*/  LOP3.LUT R12, R12, R7, RZ, 0xc0, !PT ;  /* 0x000000070c0c7212 */ /* 0x000fe200078ec0ff */
[----:B------:R-:W-:Y:S02]  /*73e0*/  IMAD.MOV R3, RZ, RZ, -R0 ;  /* 0x000000ffff037224 */ /* 0x000fe400078e0a00 */
[----:B------:R-:W-:Y:S02]  /*73f0*/  IMAD R0, R26, R0, R5 ;  /* 0x000000001a007224 */ /* 0x000fe400078e0205 */
[----:B--2---:R-:W-:-:S02]  /*7400*/  IMAD R3, R3, R30, R14 ;  /* 0x0000001e03037224 */ /* 0x004fc400078e020e */
[----:B---3--:R-:W-:Y:S02]  /*7410*/  @P0 IMAD R21, R15, R13, R24 ;  /* 0x0000000d0f150224 */ /* 0x008fe400078e0218 */
[----:B------:R-:W-:Y:S01]  /*7420*/  IMAD R5, R3, R20, R12 ;  /* 0x0000001403057224 */ /* 0x000fe200078e020c */
[----:B------:R-:W-:Y:S01]  /*7430*/  PRMT R3, R4, 0x7610, R3 ;  /* 0x0000761004037816 */ /* 0x000fe20000000003 */
[----:B------:R-:W-:-:S05]  /*7440*/  IMAD R0, R0, R31, R21 ;  /* 0x0000001f00007224 */ /* 0x000fca00078e0215 */
[----:B------:R-:W-:Y:S02]  /*7450*/  SEL R90, R5, R0, !P0 ;  /* 0x00000000055a7207 */ /* 0x000fe40004000000 */
[----:B------:R-:W-:-:S07]  /*7460*/  SEL R0, R0, R5, !P0 ;  /* 0x0000000500007207 */ /* 0x000fce0004000000 */
.L_x_153:
[----:B------:R-:W-:Y:S01]  /*7470*/  LOP3.LUT P0, RZ, R3, 0xff, RZ, 0xc0, !PT ;  /* 0x000000ff03ff7812 */ /* 0x000fe2000780c0ff */
[----:B------:R-:W-:-:S12]  /*7480*/  IMAD.MOV.U32 R94, RZ, RZ, R0 ;  /* 0x000000ffff5e7224 */ /* 0x000fd800078e0000 */
[----:B------:R-:W-:Y:S05]  /*7490*/  @P0 BRA `(.L_x_156) ;  /* 0xffffff9800b00947 */ /* 0x000fea000383ffff */
[----:B------:R-:W-:Y:S05]  /*74a0*/  EXIT ;  /* 0x000000000000794d */ /* 0x000fea0003800000 */
.L_x_3:
[----:B0-----:R-:W-:Y:S01]  /*74b0*/  ULDC.64 UR4, c[0x0][0x650] ;  /* 0x0001940000047ab9 */ /* 0x001fe20000000a00 */
        /* <DEDUP_REMOVED lines=25> */
.L_x_158:
[--C-:B------:R-:W-:Y:S01]  /*7650*/  SHF.R.U64 R12, R10, R14, R11.reuse ;  /* 0x0000000e0a0c7219 */ /* 0x100fe2000000120b */
[----:B------:R-:W0:Y:S01]  /*7660*/  LDC R22, c[0x0][0x618] ;  /* 0x00018600ff167b82 */ /* 0x000e220000000800 */
[----:B------:R-:W-:Y:S01]  /*7670*/  I2FP.F32.U32 R6, R4 ;  /* 0x0000000400067245 */ /* 0x000fe20000201000 */
[----:B------:R-:W-:Y:S01]  /*7680*/  ULDC UR4, c[0x0][0x150] ;  /* 0x0000540000047ab9 */ /* 0x000fe20000000800 */
[----:B------:R-:W-:Y:S02]  /*7690*/  SHF.R.U32.HI R5, RZ, R14, R11 ;  /* 0x0000000eff057219 */ /* 0x000fe4000001160b */
[----:B------:R-:W-:Y:S01]  /*76a0*/  IADD3 R9, P0, RZ, -R12, RZ ;  /* 0x8000000cff097210 */ /* 0x000fe20007f1e0ff */
[----:B------:R-:W-:Y:S01]  /*76b0*/  FMUL R11, R6, UR4 ;  /* 0x00000004060b7c20 */ /* 0x000fe20008400000 */
[----:B------:R-:W-:Y:S01]  /*76c0*/  ULDC UR4, c[0x0][0x154] ;  /* 0x0000550000047ab9 */ /* 0x000fe20000000800 */
[----:B------:R-:W1:Y:S01]  /*76d0*/  LDC.64 R24, c[0x0][0x640] ;  /* 0x00019000ff187b82 */ /* 0x000e620000000a00 */
[----:B------:R-:W-:Y:S01]  /*76e0*/  IADD3.X R5, RZ, ~R5, RZ, P0, !PT ;  /* 0x80000005ff057210 */ /* 0x000fe200007fe4ff */
[----:B------:R-:W-:-:S02]  /*76f0*/  IMAD.WIDE.U32 R6, R9, R20, R16 ;  /* 0x0000001409067225 */ /* 0x000fc400078e0010 */
[----:B------:R-:W2:Y:S02]  /*7700*/  F2I.U32.TRUNC.NTZ R11, R11 ;  /* 0x0000000b000b7305 */ /* 0x000ea4000020f000 */
[----:B------:R-:W-:Y:S02]  /*7710*/  IMAD R8, R5, R20, RZ ;  /* 0x0000001405087224 */ /* 0x000fe400078e02ff */
[----:B------:R-:W3:Y:S02]  /*7720*/  LDC R13, c[0x0][0x144] ;  /* 0x00005100ff0d7b82 */ /* 0x000ee40000000800 */
[----:B------:R-:W-:Y:S02]  /*7730*/  IMAD R5, R9, R21, R8 ;  /* 0x0000001509057224 */ /* 0x000fe400078e0208 */
[----:B------:R-:W-:Y:S02]  /*7740*/  IMAD.MOV.U32 R8, RZ, RZ, -0x1 ;  /* 0xffffffffff087424 */ /* 0x000fe400078e00ff */
[----:B------:R-:W-:Y:S01]  /*7750*/  IMAD.IADD R5, R7, 0x1, R5 ;  /* 0x0000000107057824 */ /* 0x000fe200078e0205 */
[----:B------:R-:W-:Y:S01]  /*7760*/  I2FP.F32.U32 R7, R3 ;  /* 0x0000000300077245 */ /* 0x000fe20000201000 */
[----:B------:R-:W4:Y:S03]  /*7770*/  LDC R14, c[0x0][0x608] ;  /* 0x00018200ff0e7b82 */ /* 0x000f260000000800 */
[-C--:B0-----:R-:W-:Y:S01]  /*7780*/  SHF.R.U64 R10, R6, R22.reuse, R5 ;  /* 0x00000016060a7219 */ /* 0x081fe20000001205 */
[----:B--2---:R-:W-:Y:S01]  /*7790*/  IMAD.MOV R6, RZ, RZ, -R11 ;  /* 0x000000ffff067224 */ /* 0x004fe200078e0a0b */
[----:B------:R-:W-:Y:S01]  /*77a0*/  SHF.R.U32.HI R5, RZ, R22, R5 ;  /* 0x00000016ff057219 */ /* 0x000fe20000011605 */
[----:B------:R-:W-:-:S02]  /*77b0*/  FMUL R7, R7, UR4 ;  /* 0x0000000407077c20 */ /* 0x000fc40008400000 */
[----:B------:R-:W0:Y:S01]  /*77c0*/  LDC R9, c[0x0][0x658] ;  /* 0x00019600ff097b82 */ /* 0x000e220000000800 */
[----:B-1----:R-:W-:-:S04]  /*77d0*/  ISETP.NE.U32.AND P0, PT, R24, RZ, PT ;  /* 0x000000ff1800720c */ /* 0x002fc80003f05070 */
[----:B------:R-:W-:-:S03]  /*77e0*/  ISETP.NE.AND.EX P0, PT, R25, RZ, PT, P0 ;  /* 0x000000ff1900720c */ /* 0x000fc60003f05300 */
[----:B------:R-:W1:Y:S01]  /*77f0*/  LDC R20, c[0x0][0x148] ;  /* 0x00005200ff147b82 */ /* 0x000e620000000800 */
[----:B---3--:R-:W-:Y:S02]  /*7800*/  IMAD R23, R13, R6, R4 ;  /* 0x000000060d177224 */ /* 0x008fe400078e0204 */
[----:B------:R-:W-:-:S05]  /*7810*/  IMAD.MOV.U32 R6, RZ, RZ, 0x1 ;  /* 0x00000001ff067424 */ /* 0x000fca00078e00ff */
[----:B------:R-:W2:Y:S01]  /*7820*/  LDC R21, c[0x0][0x600] ;  /* 0x00018000ff157b82 */ /* 0x000ea20000000800 */
[-CC-:B----4-:R-:W-:Y:S02]  /*7830*/  SHF.R.U64 R13, R10, R14.reuse, R5.reuse ;  /* 0x0000000e0a0d7219 */ /* 0x190fe40000001205 */
[----:B------:R-:W-:Y:S02]  /*7840*/  SHF.R.U32.HI R4, RZ, R14, R5 ;  /* 0x0000000eff047219 */ /* 0x000fe40000011605 */
[----:B------:R3:W4:Y:S03]  /*7850*/  F2I.U32.TRUNC.NTZ R14, R7 ;  /* 0x00000007000e7305 */ /* 0x000726000020f000 */
[----:B------:R-:W1:Y:S01]  /*7860*/  LDC R26, c[0x0][0x648] ;  /* 0x00019200ff1a7b82 */ /* 0x000e620000000800 */
[-C--:B0-----:R-:W-:Y:S02]  /*7870*/  SHF.R.U64 R15, R13, R9.reuse, R4 ;  /* 0x000000090d0f7219 */ /* 0x081fe40000001204 */
[----:B------:R-:W-:-:S02]  /*7880*/  SHF.L.U32 R8, R8, R9, RZ ;  /* 0x0000000908087219 */ /* 0x000fc400000006ff */
[-C--:B------:R-:W-:Y:S01]  /*7890*/  SHF.R.U32.HI R5, RZ, R9.reuse, R4 ;  /* 0x00000009ff057219 */ /* 0x080fe20000011604 */
[----:B------:R-:W-:Y:S01]  /*78a0*/  IMAD.MOV.U32 R4, RZ, RZ, R15 ;  /* 0x000000ffff047224 */ /* 0x000fe200078e000f */
[----:B------:R-:W-:Y:S01]  /*78b0*/  SHF.L.U32 R22, R6, R9, RZ ;  /* 0x0000000906167219 */ /* 0x000fe200000006ff */
[----:B------:R-:W0:Y:S01]  /*78c0*/  LDC R27, c[0x0][0x638] ;  /* 0x00018e00ff1b7b82 */ /* 0x000e220000000800 */
[----:B------:R-:W-:-:S07]  /*78d0*/  LOP3.LUT R28, RZ, R8, RZ, 0x33, !PT ;  /* 0x00000008ff1c7212 */ /* 0x000fce00078e33ff */
        /* <DEDUP_REMOVED lines=12> */
.L_x_159:
[----:B------:R-:W-:Y:S01]  /*79a0*/  ISETP.NE.AND P0, PT, R2, 0x1, PT ;  /* 0x000000010200780c */ /* 0x000fe20003f05270 */
[----:B--2---:R-:W-:Y:S01]  /*79b0*/  VIADD R7, R21, 0xffffffff ;  /* 0xffffffff15077836 */ /* 0x004fe20000000000 */
[----:B-1----:R-:W-:Y:S01]  /*79c0*/  SHF.R.U64 R5, R4, R26, R5 ;  /* 0x0000001a04057219 */ /* 0x002fe20000001205 */
[----:B------:R-:W-:Y:S01]  /*79d0*/  IMAD.MOV R14, RZ, RZ, -R14 ;  /* 0x000000ffff0e7224 */ /* 0x000fe200078e0a0e */
[----:B------:R-:W-:Y:S01]  /*79e0*/  LOP3.LUT R4, R13, R28, RZ, 0xc0, !PT ;  /* 0x0000001c0d047212 */ /* 0x000fe200078ec0ff */
[----:B------:R-:W-:Y:S01]  /*79f0*/  IMAD.MOV.U32 R8, RZ, RZ, R12 ;  /* 0x000000ffff087224 */ /* 0x000fe200078e000c */
[----:B------:R-:W-:Y:S01]  /*7a00*/  LOP3.LUT R10, R10, R7, RZ, 0xc0, !PT ;  /* 0x000000070a0a7212 */ /* 0x000fe200078ec0ff */
[----:B------:R-:W-:Y:S02]  /*7a10*/  IMAD.MOV R6, RZ, RZ, -R5 ;  /* 0x000000ffff067224 */ /* 0x000fe400078e0a05 */
[----:B------:R-:W-:-:S04]  /*7a20*/  IMAD R4, R22, R5, R4 ;  /* 0x0000000516047224 */ /* 0x000fc800078e0204 */
[----:B------:R-:W-:Y:S02]  /*7a30*/  @P0 IMAD R23, R20, R14, R3 ;  /* 0x0000000e14170224 */ /* 0x000fe400078e0203 */
[----:B0-----:R-:W-:Y:S02]  /*7a40*/  IMAD R3, R6, R27, R15 ;  /* 0x0000001b06037224 */ /* 0x001fe400078e020f */
[----:B------:R-:W-:Y:S02]  /*7a50*/  IMAD R7, R4, R29, R23 ;  /* 0x0000001d04077224 */ /* 0x000fe400078e0217 */
[----:B------:R-:W-:Y:S02]  /*7a60*/  IMAD R4, R3, R21, R10 ;  /* 0x0000001503047224 */ /* 0x000fe400078e020a */
[----:B------:R-:W-:-:S03]  /*7a70*/  IMAD.MOV.U32 R6, RZ, RZ, 0x1 ;  /* 0x00000001ff067424 */ /* 0x000fc600078e00ff */
[----:B------:R-:W-:Y:S02]  /*7a80*/  SEL R9, R4, R7, !P0 ;  /* 0x0000000704097207 */ /* 0x000fe40004000000 */
[----:B------:R-:W-:-:S07]  /*7a90*/  SEL R7, R7, R4, !P0 ;  /* 0x0000000407077207 */ /* 0x000fce0004000000 */
.L_x_157:
[----:B------:R-:W-:-:S08]  /*7aa0*/  NOP ;  /* 0x0000000000007918 */ /* 0x000fd00000000000 */
[----:B------:R-:W0:-:S00]  /*7ab0*/  USETMAXREG.DEALLOC.CTAPOOL 0x28 ;  /* 0x00000028000079c8 */ /* 0x000e0000080e0500 */
[----:B0-----:R-:W-:-:S13]  /*7ac0*/  ISETP.NE.AND P0, PT, R0, RZ, PT ;  /* 0x000000ff0000720c */ /* 0x001fda0003f05270 */
[----:B------:R-:W-:Y:S05]  /*7ad0*/  @P0 EXIT ;  /* 0x000000000000094d */ /* 0x000fea0003800000 */
[----:B------:R-:W-:Y:S01]  /*7ae0*/  LOP3.LUT P0, RZ, R6, 0xff, RZ, 0xc0, !PT ;  /* 0x000000ff06ff7812 */ /* 0x000fe2000780c0ff */
[----:B------:R-:W-:Y:S02]  /*7af0*/  IMAD.MOV.U32 R0, RZ, RZ, 0x1 ;  /* 0x00000001ff007424 */ /* 0x000fe400078e00ff */
[----:B------:R-:W-:-:S10]  /*7b00*/  IMAD.MOV.U32 R12, RZ, RZ, RZ ;  /* 0x000000ffff0c7224 */ /* 0x000fd400078e00ff */
[----:B------:R-:W-:Y:S05]  /*7b10*/  @!P0 BRA `(.L_x_160) ;  /* 0x0000000c00788947 */ /* 0x000fea0003800000 */
[----:B------:R-:W0:Y:S01]  /*7b20*/  LDC R0, c[0x0][0x28c] ;  /* 0x0000a300ff007b82 */ /* 0x000e220000000800 */
[----:B------:R-:W-:Y:S01]  /*7b30*/  ULDC UR5, c[0x0][0x658] ;  /* 0x0001960000057ab9 */ /* 0x000fe20000000800 */
[----:B------:R-:W-:Y:S01]  /*7b40*/  UMOV UR7, 0xffffffff ;  /* 0xffffffff00077882 */ /* 0x000fe20000000000 */
[----:B------:R-:W-:Y:S01]  /*7b50*/  ULDC UR6, c[0x0][0xc] ;  /* 0x0000030000067ab9 */ /* 0x000fe20000000800 */
[----:B------:R-:W-:Y:S01]  /*7b60*/  USHF.L.U32 UR8, UR7, UR5, URZ ;  /* 0x0000000507087299 */ /* 0x000fe2000800063f */
[C---:B------:R-:W-:Y:S01]  /*7b70*/  LOP3.LUT P2, RZ, R18.reuse, 0x7f, RZ, 0xc0, !PT ;  /* 0x0000007f12ff7812 */ /* 0x040fe2000784c0ff */
[----:B------:R-:W-:Y:S01]  /*7b80*/  UMOV UR9, 0x1 ;  /* 0x0000000100097882 */ /* 0x000fe20000000000 */
[----:B------:R-:W-:Y:S01]  /*7b90*/  ULDC UR7, c[0x0][0x10] ;  /* 0x0000040000077ab9 */ /* 0x000fe20000000800 */
[----:B------:R-:W-:Y:S01]  /*7ba0*/  LOP3.LUT P0, RZ, R18, 0x1f, RZ, 0xc0, !PT ;  /* 0x0000001f12ff7812 */ /* 0x000fe2000780c0ff */
[----:B------:R-:W-:Y:S01]  /*7bb0*/  UIMAD.WIDE.U32 UR6, UR6, UR7, URZ ;  /* 0x00000007060672a5 */ /* 0x000fe2000f8e003f */
[----:B------:R-:W-:Y:S01]  /*7bc0*/  BSSY B0, `(.L_x_160) ;  /* 0x00000d3000007945 */ /* 0x000fe20003800000 */
[----:B------:R-:W-:Y:S01]  /*7bd0*/  USHF.L.U32 UR21, UR9, UR5, URZ ;  /* 0x0000000509157299 */ /* 0x000fe2000800063f */
[----:B------:R-:W-:Y:S01]  /*7be0*/  IMAD.MOV.U32 R13, RZ, RZ, 0x1 ;  /* 0x00000001ff0d7424 */ /* 0x000fe200078e00ff */
[----:B------:R-:W-:Y:S01]  /*7bf0*/  LOP3.LUT R11, R19, 0x2, RZ, 0xfc, !PT ;  /* 0x00000002130b7812 */ /* 0x000fe200078efcff */
[----:B------:R-:W-:Y:S01]  /*7c00*/  ULDC UR5, c[0x0][0x14] ;  /* 0x0000050000057ab9 */ /* 0x000fe20000000800 */
[----:B------:R-:W-:Y:S01]  /*7c10*/  PLOP3.LUT P0, PT, P0, P2, PT, 0x8a, 0x0 ;  /* 0x000000000000781c */ /* 0x000fe20000705172 */
[----:B------:R-:W-:Y:S01]  /*7c20*/  UIMAD.WIDE.U32 UR26, UR6, UR5, URZ ;  /* 0x00000005061a72a5 */ /* 0x000fe2000f8e003f */
[----:B------:R-:W-:Y:S01]  /*7c30*/  IMAD.MOV.U32 R12, RZ, RZ, RZ ;  /* 0x000000ffff0c7224 */ /* 0x000fe200078e00ff */
[----:B------:R-:W-:Y:S01]  /*7c40*/  UIMAD UR18, UR7, UR5, URZ ;  /* 0x00000005071272a4 */ /* 0x000fe2000f8e023f */
[----:B------:R-:W-:Y:S01]  /*7c50*/  ULDC UR4, c[0x0][0x600] ;  /* 0x0001800000047ab9 */ /* 0x000fe20000000800 */
[----:B------:R-:W-:-:S02]  /*7c60*/  ULOP3.LUT UR20, URZ, UR8, URZ, 0x33, !UPT ;  /* 0x000000083f147292 */ /* 0x000fc4000f8e333f */
[----:B------:R-:W-:Y:S01]  /*7c70*/  UIADD3 UR4, UR4, -0x1, URZ ;  /* 0xffffffff04047890 */ /* 0x000fe2000fffe03f */
[----:B0-----:R-:W-:Y:S01]  /*7c80*/  VIADD R0, R0, 0x3f ;  /* 0x0000003f00007836 */ /* 0x001fe20000000000 */
[----:B------:R-:W-:Y:S01]  /*7c90*/  UIADD3 UR18, UR27, UR18, URZ ;  /* 0x000000121b127290 */ /* 0x000fe2000fffe03f */
[----:B------:R-:W-:-:S03]  /*7ca0*/  ULDC.64 UR28, c[0x0][0x198] ;  /* 0x00006600001c7ab9 */ /* 0x000fc60000000a00 */
[----:B------:R-:W-:-:S04]  /*7cb0*/  SHF.R.S32.HI R3, RZ, 0x1f, R0 ;  /* 0x0000001fff037819 */ /* 0x000fc80000011400 */
[----:B------:R-:W-:Y:S01]  /*7cc0*/  LEA.HI R3, R3, R0, RZ, 0x6 ;  /* 0x0000000003037211 */ /* 0x000fe200078f30ff */
[----:B------:R-:W-:-:S03]  /*7cd0*/  IMAD.MOV.U32 R0, RZ, RZ, 0x1 ;  /* 0x00000001ff007424 */ /* 0x000fc600078e00ff */
[----:B------:R-:W-:-:S05]  /*7ce0*/  SHF.R.S32.HI R3, RZ, 0x6, R3 ;  /* 0x00000006ff037819 */ /* 0x000fca0000011403 */
[----:B------:R-:W-:-:S07]  /*7cf0*/  VIADD R10, R3, 0x1 ;  /* 0x00000001030a7836 */ /* 0x000fce0000000000 */
.L_x_172:
[----:B------:R-:W-:-:S03]  /*7d00*/  UMOV UR5, 0xffffffff ;  /* 0xffffffff00057882 */ /* 0x000fc60000000000 */
[----:B------:R-:W-:Y:S05]  /*7d10*/  BRA.DIV UR5, `(.L_x_161) ;  /* 0x0000001205087947 */ /* 0x000fea000b800000 */
[----:B------:R-:W-:-:S13]  /*7d20*/  ELECT P6, URZ, PT ;  /* 0x00000000003f782f */ /* 0x000fda00038c0000 */
.L_x_184:
[----:B------:R-:W-:Y:S04]  /*7d30*/  BSSY B1, `(.L_x_162) ;  /* 0x000004a000017945 */ /* 0x000fe80003800000 */
[----:B------:R-:W-:Y:S05]  /*7d40*/  @!P6 BRA `(.L_x_163) ;  /* 0x000000040020e947 */ /* 0x000fea0003800000 */
[----:B------:R-:W0:Y:S02]  /*7d50*/  LDC R4, c[0x0][0x28c] ;  /* 0x0000a300ff047b82 */ /* 0x000e240000000800 */
[----:B0-----:R-:W-:-:S13]  /*7d60*/  ISETP.GE.AND P1, PT, R4, 0x1, PT ;  /* 0x000000010400780c */ /* 0x001fda0003f26270 */
[----:B------:R-:W-:Y:S05]  /*7d70*/  @!P1 BRA `(.L_x_163) ;  /* 0x0000000400149947 */ /* 0x000fea0003800000 */
[----:B------:R-:W-:Y:S02]  /*7d80*/  IMAD.SHL.U32 R15, R7, 0x100, RZ ;  /* 0x00000100070f7824 */ /* 0x000fe400078e00ff */
[----:B------:R-:W-:Y:S02]  /*7d90*/  IMAD.SHL.U32 R18, R9, 0x40, RZ ;  /* 0x0000004009127824 */ /* 0x000fe400078e00ff */
[----:B------:R-:W-:Y:S02]  /*7da0*/  IMAD.MOV.U32 R20, RZ, RZ, RZ ;  /* 0x000000ffff147224 */ /* 0x000fe400078e00ff */
[----:B------:R-:W-:Y:S02]  /*7db0*/  IMAD.MOV.U32 R4, RZ, RZ, R10 ;  /* 0x000000ffff047224 */ /* 0x000fe400078e000a */
[----:B------:R-:W-:Y:S02]  /*7dc0*/  IMAD.MOV.U32 R5, RZ, RZ, R0 ;  /* 0x000000ffff057224 */ /* 0x000fe400078e0000 */
[----:B------:R-:W-:-:S02]  /*7dd0*/  IMAD.MOV.U32 R6, RZ, RZ, R12 ;  /* 0x000000ffff067224 */ /* 0x000fc400078e000c */
[C---:B------:R-:W-:Y:S02]  /*7de0*/  VIADD R22, R15.reuse, 0x40 ;  /* 0x000000400f167836 */ /* 0x040fe40000000000 */
[C---:B------:R-:W-:Y:S02]  /*7df0*/  VIADD R23, R15.reuse, 0x80 ;  /* 0x000000800f177836 */ /* 0x040fe40000000000 */
[----:B------:R-:W-:-:S07]  /*7e00*/  VIADD R24, R15, 0xc0 ;  /* 0x000000c00f187836 */ /* 0x000fce0000000000 */
.L_x_167:
[----:B------:R-:W0:Y:S01]  /*7e10*/  S2R R14, SR_CgaCtaId ;  /* 0x00000000000e7919 */ /* 0x000e220000008800 */
[----:B------:R-:W-:Y:S01]  /*7e20*/  MOV R7, 0x400 ;  /* 0x0000040000077802 */ /* 0x000fe20000000f00 */
[----:B------:R-:W1:Y:S03]  /*7e30*/  @!P2 LDC R9, c[0x0][0x500] ;  /* 0x00014000ff09ab82 */ /* 0x000e660000000800 */
[----:B0-----:R-:W-:Y:S02]  /*7e40*/  LEA R21, R14, R7, 0x18 ;  /* 0x000000070e157211 */ /* 0x001fe400078ec0ff */
[----:B------:R-:W-:-:S03]  /*7e50*/  SHF.L.U32 R7, R5, 0x1f, RZ ;  /* 0x0000001f05077819 */ /* 0x000fc600000006ff */
[----:B------:R-:W-:-:S04]  /*7e60*/  IMAD R14, R6, 0x8, R21 ;  /* 0x00000008060e7824 */ /* 0x000fc800078e0215 */
[----:B------:R-:W0:Y:S02]  /*7e70*/  SYNCS.PHASECHK.TRANS64.TRYWAIT P1, [R14+URZ+0x28], R7 ;  /* 0x000028070e0075a7 */ /* 0x000e24000802017f */
[----:B01----:R-:W-:Y:S05]  /*7e80*/  @!P1 BRA `(.L_x_164) ;  /* 0x0000000c00cc9947 */ /* 0x003fea0003800000 */
.L_x_185:
[----:B0-----:R-:W-:Y:S01]  /*7e90*/  PRMT R7, R11, 0x9910, RZ ;  /* 0x000099100b077816 */ /* 0x001fe200000000ff */
[----:B------:R0:W-:Y:S03]  /*7ea0*/  @!P2 SYNCS.ARRIVE.TRANS64 RZ, [R14+URZ], R9 ;  /* 0x000000090effa9a7 */ /* 0x0001e6000800003f */
[----:B------:R-:W-:-:S13]  /*7eb0*/  ISETP.NE.AND P1, PT, R7, 0x2, PT ;  /* 0x000000020700780c */ /* 0x000fda0003f25270 */
[----:B0-----:R-:W-:Y:S05]  /*7ec0*/  @P1 BRA `(.L_x_165) ;  /* 0x0000000000041947 */ /* 0x001fea0003800000 */
[----:B------:R-:W-:Y:S01]  /*7ed0*/  BPT.TRAP 0x1 ;  /* 0x000000040000795c */ /* 0x000fe20000300000 */
.L_x_165:
[----:B------:R-:W-:Y:S05]  /*7ee0*/  @P0 BRA `(.L_x_166) ;  /* 0x0000000000040947 */ /* 0x000fea0003800000 */
[----:B------:R-:W-:Y:S01]  /*7ef0*/  BPT.TRAP 0x1 ;  /* 0x000000040000795c */ /* 0x000fe20000300000 */
.L_x_166:
[C-C-:B------:R-:W-:Y:S01]  /*7f00*/  IMAD R7, R6.reuse, 0x8000, R21.reuse ;  /* 0x0000800006077824 */ /* 0x140fe200078e0215 */
[----:B------:R-:W-:Y:S01]  /*7f10*/  R2UR UR10, R15 ;  /* 0x000000000f0a72ca */ /* 0x000fe200000e0000 */
[----:B------:R-:W-:Y:S01]  /*7f20*/  IMAD R21, R6, 0x2000, R21 ;  /* 0x0000200006157824 */ /* 0x000fe200078e0215 */
[----:B------:R-:W-:Y:S01]  /*7f30*/  R2UR UR9, R14 ;  /* 0x000000000e0972ca */ /* 0x000fe200000e0000 */
[----:B------:R-:W-:Y:S01]  /*7f40*/  UIADD3 UR6, UP0, UR28, 0xf0, URZ ;  /* 0x000000f01c067890 */ /* 0x000fe2000ff1e03f */
[----:B------:R-:W-:Y:S01]  /*7f50*/  R2UR UR5, R7 ;  /* 0x00000000070572ca */ /* 0x000fe200000e0000 */
[----:B------:R-:W-:Y:S01]  /*7f60*/  VIADD R4, R4, 0xffffffff ;  /* 0xffffffff04047836 */ /* 0x000fe20000000000 */
[----:B------:R-:W-:Y:S01]  /*7f70*/  R2UR UR11, R20 ;  /* 0x00000000140b72ca */ /* 0x000fe200000e0000 */
[----:B------:R-:W-:Y:S01]  /*7f80*/  UIADD3.X UR7, URZ, UR29, URZ, UP0, !UPT ;  /* 0x0000001d3f077290 */ /* 0x000fe200087fe43f */
[----:B------:R-:W-:Y:S01]  /*7f90*/  R2UR UR12, R8 ;  /* 0x00000000080c72ca */ /* 0x000fe200000e0000 */
[----:B------:R-:W-:Y:S01]  /*7fa0*/  UMOV UR16, 0x0 ;  /* 0x0000000000107882 */ /* 0x000fe20000000000 */
[----:B------:R-:W-:Y:S01]  /*7fb0*/  R2UR UR22, R22 ;  /* 0x00000000161672ca */ /* 0x000fe200000e0000 */
[----:B------:R-:W-:Y:S01]  /*7fc0*/  UMOV UR17, 0x10000000 ;  /* 0x1000000000117882 */ /* 0x000fe20000000000 */
[----:B------:R-:W-:Y:S01]  /*7fd0*/  R2UR UR13, R21 ;  /* 0x00000000150d72ca */ /* 0x000fe200000e0000 */
[----:B------:R-:W-:Y:S01]  /*7fe0*/  UIADD3 UR14, UP1, UR28, 0x1f0, URZ ;  /* 0x000001f01c0e7890 */ /* 0x000fe2000ff3e03f */
[----:B------:R-:W-:Y:S01]  /*7ff0*/  R2UR UR23, R23 ;  /* 0x00000000171772ca */ /* 0x000fe200000e0000 */
[----:B------:R-:W-:Y:S01]  /*8000*/  VIADD R6, R6, 0x1 ;  /* 0x0000000106067836 */ /* 0x000fe20000000000 */
[----:B------:R-:W-:Y:S01]  /*8010*/  R2UR UR24, R24 ;  /* 0x00000000181872ca */ /* 0x000fe200000e0000 */
[----:B------:R-:W-:Y:S01]  /*8020*/  UIADD3 UR8, UR5, 0x100, URZ ;  /* 0x0000010005087890 */ /* 0x000fe2000fffe03f */
[----:B------:R-:W-:Y:S01]  /*8030*/  R2UR UR25, R18 ;  /* 0x00000000121972ca */ /* 0x000fe200000e0000 */
[----:B------:R-:W-:Y:S01]  /*8040*/  UIADD3 UR15, UR5, 0x2100, URZ ;  /* 0x00002100050f7890 */ /* 0x000fe2000fffe03f */
[----:B------:R-:W-:Y:S01]  /*8050*/  ISETP.GT.AND P3, PT, R4, 0x1, PT ;  /* 0x000000010400780c */ /* 0x000fe20003f64270 */
[----:B------:R-:W-:Y:S01]  /*8060*/  UIADD3 UR19, UR5, 0x4100, URZ ;  /* 0x0000410005137890 */ /* 0x000fe2000fffe03f */
[----:B------:R-:W-:Y:S01]  /*8070*/  ISETP.NE.AND P1, PT, R6, 0x5, PT ;  /* 0x000000050600780c */ /* 0x000fe20003f25270 */
[----:B------:R-:W-:Y:S01]  /*8080*/  UIADD3 UR5, UR5, 0x6100, URZ ;  /* 0x0000610005057890 */ /* 0x000fe2000fffe03f */
[----:B------:R-:W-:Y:S01]  /*8090*/  IADD3 R20, R20, 0x40, RZ ;  /* 0x0000004014147810 */ /* 0x000fe20007ffe0ff */
[----:B------:R-:W-:Y:S01]  /*80a0*/  UIADD3 UR13, UR13, 0x28100, URZ ;  /* 0x000281000d0d7890 */ /* 0x000fe2000fffe03f */
[----:B------:R0:W-:Y:S01]  /*80b0*/  UTMALDG.3D [UR8], [UR6], desc[UR16] ;  /* 0x00001008060075b4 */ /* 0x0001e20008011000 */
[----:B------:R-:W-:-:S02]  /*80c0*/  SEL R14, RZ, 0x1, P1 ;  /* 0x00000001ff0e7807 */ /* 0x000fc40000800000 */
[----:B------:R-:W-:Y:S02]  /*80d0*/  SEL R6, R6, RZ, P1 ;  /* 0x000000ff06067207 */ /* 0x000fe40000800000 */
[----:B------:R-:W-:Y:S01]  /*80e0*/  LOP3.LUT R5, R5, R14, RZ, 0x3c, !PT ;  /* 0x0000000e05057212 */ /* 0x000fe200078e3cff */
[----:B0-----:R-:W-:Y:S01]  /*80f0*/  UMOV UR8, UR15 ;  /* 0x0000000f00087c82 */ /* 0x001fe20008000000 */
[----:B------:R-:W-:Y:S01]  /*8100*/  UMOV UR10, UR22 ;  /* 0x00000016000a7c82 */ /* 0x000fe20008000000 */
[----:B------:R-:W-:Y:S01]  /*8110*/  UIADD3.X UR15, URZ, UR29, URZ, UP1, !UPT ;  /* 0x0000001d3f0f7290 */ /* 0x000fe20008ffe43f */
[----:B------:R0:W-:Y:S02]  /*8120*/  UTMALDG.3D [UR8], [UR6], desc[UR16] ;  /* 0x00001008060075b4 */ /* 0x0001e40008011000 */
[----:B0-----:R-:W-:Y:S01]  /*8130*/  UMOV UR8, UR19 ;  /* 0x0000001300087c82 */ /* 0x001fe20008000000 */
[----:B------:R-:W-:Y:S02]  /*8140*/  UMOV UR10, UR23 ;  /* 0x00000017000a7c82 */ /* 0x000fe40008000000 */
[----:B------:R0:W-:Y:S02]  /*8150*/  UTMALDG.3D [UR8], [UR6], desc[UR16] ;  /* 0x00001008060075b4 */ /* 0x0001e40008011000 */
[----:B0-----:R-:W-:Y:S01]  /*8160*/  UMOV UR8, UR5 ;  /* 0x0000000500087c82 */ /* 0x001fe20008000000 */
[----:B------:R-:W-:-:S02]  /*8170*/  UMOV UR10, UR24 ;  /* 0x00000018000a7c82 */ /* 0x000fc40008000000 */
[----:B------:R0:W-:Y:S02]  /*8180*/  UTMALDG.3D [UR8], [UR6], desc[UR16] ;  /* 0x00001008060075b4 */ /* 0x0001e40008011000 */
[----:B0-----:R-:W-:Y:S01]  /*8190*/  UMOV UR8, UR13 ;  /* 0x0000000d00087c82 */ /* 0x001fe20008000000 */
[----:B------:R-:W-:Y:S02]  /*81a0*/  UMOV UR10, UR25 ;  /* 0x00000019000a7c82 */ /* 0x000fe40008000000 */
[----:B------:R0:W-:Y:S02]  /*81b0*/  UTMALDG.3D [UR8], [UR14], desc[UR16] ;  /* 0x000010080e0075b4 */ /* 0x0001e40008011000 */
[----:B0-----:R-:W-:Y:S05]  /*81c0*/  @P3 BRA `(.L_x_167) ;  /* 0xfffffffc00103947 */ /* 0x001fea000383ffff */
.L_x_163:
[----:B------:R-:W-:Y:S05]  /*81d0*/  BSYNC B1 ;  /* 0x0000000000017941 */ /* 0x000fea0003800000 */
.L_x_162:
[----:B------:R-:W-:Y:S01]  /*81e0*/  LOP3.LUT P3, RZ, R13, 0xff, RZ, 0xc0, !PT ;  /* 0x000000ff0dff7812 */ /* 0x000fe2000786c0ff */
[----:B------:R-:W-:Y:S01]  /*81f0*/  IMAD.IADD R12, R3, 0x1, R12 ;  /* 0x00000001030c7824 */ /* 0x000fe200078e020c */
[----:B------:R-:W-:Y:S01]  /*8200*/  IADD3 R16, P4, R16, UR26, RZ ;  /* 0x0000001a10107c10 */ /* 0x000fe2000ff9e0ff */
[----:B------:R-:W-:Y:S01]  /*8210*/  ULDC.64 UR6, c[0x0][0x650] ;  /* 0x0001940000067ab9 */ /* 0x000fe20000000a00 */
[----:B------:R-:W-:Y:S01]  /*8220*/  BSSY B1, `(.L_x_168) ;  /* 0x000006a000017945 */ /* 0x000fe20003800000 */
[----:B------:R-:W-:Y:S01]  /*8230*/  IMAD.MOV.U32 R9, RZ, RZ, -0x1 ;  /* 0xffffffffff097424 */ /* 0x000fe200078e00ff */
[----:B------:R-:W-:Y:S01]  /*8240*/  ISETP.GT.U32.AND P1, PT, R12, 0x4, PT ;  /* 0x000000040c00780c */ /* 0x000fe20003f24070 */
[----:B------:R-:W-:Y:S01]  /*8250*/  IMAD.MOV.U32 R8, RZ, RZ, -0x1 ;  /* 0xffffffffff087424 */ /* 0x000fe200078e00ff */
[----:B------:R-:W-:Y:S02]  /*8260*/  IADD3.X R17, R17, UR18, RZ, P4, !PT ;  /* 0x0000001211117c10 */ /* 0x000fe4000a7fe4ff */
[----:B------:R-:W-:-:S02]  /*8270*/  ISETP.LT.U32.AND P1, PT, R3, 0x5, P1 ;  /* 0x000000050300780c */ /* 0x000fc40000f21070 */
[----:B------:R-:W-:Y:S01]  /*8280*/  PRMT R13, RZ, 0x7610, R13 ;  /* 0x00007610ff0d7816 */ /* 0x000fe2000000000d */
[----:B------:R-:W0:Y:S01]  /*8290*/  @P3 S2R R5, SR_CgaCtaId ;  /* 0x0000000000053919 */ /* 0x000e220000008800 */
[----:B------:R-:W-:-:S04]  /*82a0*/  @P3 MOV R4, 0x400 ;  /* 0x0000040000043802 */ /* 0x000fc80000000f00 */
[----:B0-----:R-:W-:Y:S01]  /*82b0*/  @P3 LEA R6, R5, R4, 0x18 ;  /* 0x0000000405063211 */ /* 0x001fe200078ec0ff */
[----:B------:R-:W-:-:S03]  /*82c0*/  IMAD.WIDE.U32 R4, R12, -0x33333333, RZ ;  /* 0xcccccccd0c047825 */ /* 0x000fc600078e00ff */
[----:B------:R0:W-:Y:S01]  /*82d0*/  @P3 SYNCS.ARRIVE.TRANS64.A1T0 RZ, [R6+URZ+0x68], RZ ;  /* 0x000068ff06ff39a7 */ /* 0x0001e2000810003f */
[----:B------:R-:W-:Y:S02]  /*82e0*/  ISETP.GE.U32.AND P3, PT, R3, 0x5, PT ;  /* 0x000000050300780c */ /* 0x000fe40003f66070 */
[----:B------:R-:W-:Y:S02]  /*82f0*/  SHF.R.U32.HI R7, RZ, 0x2, R5 ;  /* 0x00000002ff077819 */ /* 0x000fe40000011605 */
[----:B------:R-:W-:Y:S02]  /*8300*/  SEL R5, RZ, 0x1, !P1 ;  /* 0x00000001ff057807 */ /* 0x000fe40004800000 */
[----:B------:R-:W-:Y:S01]  /*8310*/  ISETP.GE.U32.AND P1, PT, R16, UR6, PT ;  /* 0x0000000610007c0c */ /* 0x000fe2000bf26070 */
[----:B------:R-:W-:Y:S01]  /*8320*/  IMAD R12, R7, -0x5, R12 ;  /* 0xfffffffb070c7824 */ /* 0x000fe200078e020c */
[----:B------:R-:W-:Y:S02]  /*8330*/  LOP3.LUT R0, R0, R5, RZ, 0x3c, !PT ;  /* 0x0000000500007212 */ /* 0x000fe400078e3cff */
[----:B------:R-:W-:-:S02]  /*8340*/  ISETP.GE.U32.AND.EX P1, PT, R17, UR7, PT, P1 ;  /* 0x0000000711007c0c */ /* 0x000fc4000bf26110 */
[----:B------:R-:W-:Y:S02]  /*8350*/  PRMT R4, RZ, 0x7610, R4 ;  /* 0x00007610ff047816 */ /* 0x000fe40000000004 */
[----:B------:R-:W-:Y:S01]  /*8360*/  @P3 LOP3.LUT R0, R0, 0x1, R7, 0x78, !PT ;  /* 0x0000000100003812 */ /* 0x000fe200078e7807 */
[----:B------:R-:W-:-:S08]  /*8370*/  IMAD.MOV.U32 R7, RZ, RZ, -0x1 ;  /* 0xffffffffff077424 */ /* 0x000fd000078e00ff */
[----:B0-----:R-:W-:Y:S05]  /*8380*/  @P1 BRA `(.L_x_169) ;  /* 0x00000004004c1947 */ /* 0x001fea0003800000 */
[----:B------:R-:W-:Y:S01]  /*8390*/  ULDC.64 UR6, c[0x0][0x628] ;  /* 0x00018a0000067ab9 */ /* 0x000fe20000000a00 */
[----:B------:R-:W0:Y:S01]  /*83a0*/  S2R R15, SR_CTAID.X ;  /* 0x00000000000f7919 */ /* 0x000e220000002500 */
[----:B------:R-:W-:Y:S01]  /*83b0*/  ISETP.NE.U32.AND P1, PT, RZ, UR6, PT ;  /* 0x00000006ff007c0c */ /* 0x000fe2000bf25070 */
[----:B------:R-:W-:Y:S01]  /*83c0*/  ULDC UR8, c[0x0][0x630] ;  /* 0x00018c0000087ab9 */ /* 0x000fe20000000800 */
[----:B------:R-:W-:Y:S01]  /*83d0*/  IMAD.MOV.U32 R4, RZ, RZ, R16 ;  /* 0x000000ffff047224 */ /* 0x000fe200078e0010 */
[----:B------:R-:W1:Y:S01]  /*83e0*/  S2R R14, SR_CTAID.Y ;  /* 0x00000000000e7919 */ /* 0x000e620000002600 */
[----:B------:R-:W-:Y:S01]  /*83f0*/  ISETP.NE.AND.EX P1, PT, RZ, UR7, PT, P1 ;  /* 0x00000007ff007c0c */ /* 0x000fe2000bf25310 */
[----:B------:R-:W-:-:S12]  /*8400*/  IMAD.MOV.U32 R5, RZ, RZ, R17 ;  /* 0x000000ffff057224 */ /* 0x000fd800078e0011 */
[----:B------:R-:W-:Y:S05]  /*8410*/  @!P1 BRA `(.L_x_170) ;  /* 0x0000000000289947 */ /* 0x000fea0003800000 */
[----:B------:R-:W-:Y:S02]  /*8420*/  ULDC UR5, c[0x0][0x634] ;  /* 0x00018d0000057ab9 */ /* 0x000fe40000000800 */
[----:B------:R-:W-:-:S05]  /*8430*/  IADD3 R9, P1, R16, UR5, RZ ;  /* 0x0000000510097c10 */ /* 0x000fca000ff3e0ff */
[----:B------:R-:W-:-:S04]  /*8440*/  IMAD.X R21, RZ, RZ, R17, P1 ;  /* 0x000000ffff157224 */ /* 0x000fc800008e0611 */
[----:B------:R-:W-:-:S04]  /*8450*/  IMAD.WIDE.U32 R6, R21, UR6, RZ ;  /* 0x0000000615067c25 */ /* 0x000fc8000f8e00ff */
[----:B------:R-:W-:-:S04]  /*8460*/  IMAD.WIDE.U32 R6, P1, R9, UR7, R6 ;  /* 0x0000000709067c25 */ /* 0x000fc8000f820006 */
[----:B------:R-:W-:-:S04]  /*8470*/  IMAD.WIDE.U32 R8, R9, UR6, RZ ;  /* 0x0000000609087c25 */ /* 0x000fc8000f8e00ff */
[----:B------:R-:W-:Y:S01]  /*8480*/  IMAD.X R5, RZ, RZ, RZ, P1 ;  /* 0x000000ffff057224 */ /* 0x000fe200008e06ff */
[----:B------:R-:W-:Y:S01]  /*8490*/  IADD3 RZ, P1, R9, R6, RZ ;  /* 0x0000000609ff7210 */ /* 0x000fe20007f3e0ff */
[----:B------:R-:W-:-:S04]  /*84a0*/  IMAD.MOV.U32 R4, RZ, RZ, R7 ;  /* 0x000000ffff047224 */ /* 0x000fc800078e0007 */
[----:B------:R-:W-:-:S08]  /*84b0*/  IMAD.WIDE.U32.X R4, R21, UR7, R4, P1 ;  /* 0x0000000715047c25 */ /* 0x000fd000088e0404 */
.L_x_170:
[--C-:B------:R-:W-:Y:S01]  /*84c0*/  SHF.R.U64 R8, R4, UR8, R5.reuse ;  /* 0x0000000804087c19 */ /* 0x100fe20008001205 */
[----:B------:R-:W-:Y:S01]  /*84d0*/  ULDC.64 UR6, c[0x0][0x620] ;  /* 0x0001880000067ab9 */ /* 0x000fe20000000a00 */
[----:B------:R-:W-:Y:S01]  /*84e0*/  SHF.R.U32.HI R4, RZ, UR8, R5 ;  /* 0x00000008ff047c19 */ /* 0x000fe20008011605 */
[----:B------:R-:W-:Y:S01]  /*84f0*/  ULDC UR5, c[0x0][0x150] ;  /* 0x0000540000057ab9 */ /* 0x000fe20000000800 */
[----:B------:R-:W-:Y:S01]  /*8500*/  IADD3 R7, P1, RZ, -R8, RZ ;  /* 0x80000008ff077210 */ /* 0x000fe20007f3e0ff */
[----:B------:R-:W2:Y:S01]  /*8510*/  LDC R24, c[0x0][0x144] ;  /* 0x00005100ff187b82 */ /* 0x000ea20000000800 */
[----:B0-----:R-:W-:Y:S01]  /*8520*/  I2FP.F32.U32 R9, R15 ;  /* 0x0000000f00097245 */ /* 0x001fe20000201000 */
[----:B------:R-:W-:Y:S02]  /*8530*/  ULDC.64 UR8, c[0x0][0x640] ;  /* 0x0001900000087ab9 */ /* 0x000fe40000000a00 */
[----:B------:R-:W-:Y:S01]  /*8540*/  IMAD.X R4, RZ, RZ, ~R4, P1 ;  /* 0x000000ffff047224 */ /* 0x000fe200008e0e04 */
[----:B------:R-:W-:-:S03]  /*8550*/  ISETP.NE.U32.AND P1, PT, RZ, UR8, PT ;  /* 0x00000008ff007c0c */ /* 0x000fc6000bf25070 */
[----:B------:R-:W-:Y:S01]  /*8560*/  IMAD R6, R4, UR6, RZ ;  /* 0x0000000604067c24 */ /* 0x000fe2000f8e02ff */
[----:B------:R-:W0:Y:S01]  /*8570*/  LDC R21, c[0x0][0x148] ;  /* 0x00005200ff157b82 */ /* 0x000e220000000800 */
[C---:B------:R-:W-:Y:S01]  /*8580*/  IMAD.WIDE.U32 R4, R7.reuse, UR6, R16 ;  /* 0x0000000607047c25 */ /* 0x040fe2000f8e0010 */
[----:B------:R-:W-:Y:S01]  /*8590*/  ULDC UR6, c[0x0][0x154] ;  /* 0x0000550000067ab9 */ /* 0x000fe20000000800 */
[----:B------:R-:W-:Y:S02]  /*85a0*/  ISETP.NE.AND.EX P1, PT, RZ, UR9, PT, P1 ;  /* 0x00000009ff007c0c */ /* 0x000fe4000bf25310 */
[----:B------:R-:W-:Y:S02]  /*85b0*/  IMAD R7, R7, UR7, R6 ;  /* 0x0000000707077c24 */ /* 0x000fe4000f8e0206 */
[----:B------:R-:W-:Y:S01]  /*85c0*/  FMUL R6, R9, UR5 ;  /* 0x0000000509067c20 */ /* 0x000fe20008400000 */
[----:B------:R-:W-:Y:S01]  /*85d0*/  ULDC UR5, c[0x0][0x618] ;  /* 0x0001860000057ab9 */ /* 0x000fe20000000800 */
[----:B------:R-:W-:Y:S01]  /*85e0*/  ULDC UR7, c[0x0][0x608] ;  /* 0x0001820000077ab9 */ /* 0x000fe20000000800 */
[----:B------:R-:W-:-:S03]  /*85f0*/  IMAD.IADD R5, R5, 0x1, R7 ;  /* 0x0000000105057824 */ /* 0x000fc600078e0207 */
[----:B------:R-:W3:Y:S02]  /*8600*/  F2I.U32.TRUNC.NTZ R6, R6 ;  /* 0x0000000600067305 */ /* 0x000ee4000020f000 */
[----:B------:R-:W-:Y:S02]  /*8610*/  SHF.R.U64 R9, R4, UR5, R5 ;  /* 0x0000000504097c19 */ /* 0x000fe40008001205 */
[----:B-1----:R-:W-:-:S05]  /*8620*/  I2FP.F32.U32 R4, R14 ;  /* 0x0000000e00047245 */ /* 0x002fca0000201000 */
[----:B------:R-:W-:Y:S01]  /*8630*/  FMUL R22, R4, UR6 ;  /* 0x0000000604167c20 */ /* 0x000fe20008400000 */
[----:B------:R-:W-:Y:S01]  /*8640*/  SHF.R.U32.HI R4, RZ, UR5, R5 ;  /* 0x00000005ff047c19 */ /* 0x000fe20008011605 */
[----:B------:R-:W-:-:S03]  /*8650*/  ULDC UR5, c[0x0][0x658] ;  /* 0x0001960000057ab9 */ /* 0x000fc60000000800 */
[--C-:B------:R-:W-:Y:S01]  /*8660*/  SHF.R.U64 R20, R9, UR7, R4.reuse ;  /* 0x0000000709147c19 */ /* 0x100fe20008001204 */
[----:B------:R-:W1:Y:S01]  /*8670*/  F2I.U32.TRUNC.NTZ R22, R22 ;  /* 0x0000001600167305 */ /* 0x000e62000020f000 */
[----:B------:R-:W-:Y:S01]  /*8680*/  SHF.R.U32.HI R5, RZ, UR7, R4 ;  /* 0x00000007ff057c19 */ /* 0x000fe20008011604 */
[----:B---3--:R-:W-:-:S03]  /*8690*/  IMAD.MOV R6, RZ, RZ, -R6 ;  /* 0x000000ffff067224 */ /* 0x008fc600078e0a06 */
[----:B------:R-:W-:Y:S01]  /*86a0*/  SHF.R.U64 R18, R20, UR5, R5 ;  /* 0x0000000514127c19 */ /* 0x000fe20008001205 */
[----:B--2---:R-:W-:Y:S01]  /*86b0*/  IMAD R15, R24, R6, R15 ;  /* 0x00000006180f7224 */ /* 0x004fe200078e020f */
[----:B------:R-:W-:-:S03]  /*86c0*/  SHF.R.U32.HI R23, RZ, UR5, R5 ;  /* 0x00000005ff177c19 */ /* 0x000fc60008011605 */
[----:B------:R-:W-:Y:S02]  /*86d0*/  IMAD.MOV.U32 R4, RZ, RZ, R18 ;  /* 0x000000ffff047224 */ /* 0x000fe400078e0012 */
[----:B------:R-:W-:Y:S01]  /*86e0*/  IMAD.MOV.U32 R5, RZ, RZ, R23 ;  /* 0x000000ffff057224 */ /* 0x000fe200078e0017 */
[----:B-1----:R-:W-:Y:S06]  /*86f0*/  @!P1 BRA `(.L_x_171) ;  /* 0x0000000000289947 */ /* 0x002fec0003800000 */
[----:B------:R-:W-:Y:S02]  /*8700*/  ULDC UR5, c[0x0][0x64c] ;  /* 0x0001930000057ab9 */ /* 0x000fe40000000800 */
[----:B------:R-:W-:-:S05]  /*8710*/  IADD3 R5, P1, R18, UR5, RZ ;  /* 0x0000000512057c10 */ /* 0x000fca000ff3e0ff */
[----:B------:R-:W-:-:S04]  /*8720*/  IMAD.X R23, RZ, RZ, R23, P1 ;  /* 0x000000ffff177224 */ /* 0x000fc800008e0617 */
[----:B------:R-:W-:-:S04]  /*8730*/  IMAD.WIDE.U32 R6, R23, UR8, RZ ;  /* 0x0000000817067c25 */ /* 0x000fc8000f8e00ff */
[----:B------:R-:W-:-:S04]  /*8740*/  IMAD.WIDE.U32 R6, P1, R5, UR9, R6 ;  /* 0x0000000905067c25 */ /* 0x000fc8000f820006 */
[----:B------:R-:W-:-:S04]  /*8750*/  IMAD.WIDE.U32 R4, R5, UR8, RZ ;  /* 0x0000000805047c25 */ /* 0x000fc8000f8e00ff */
[----:B------:R-:W-:Y:S01]  /*8760*/  IMAD.MOV.U32 R4, RZ, RZ, R7 ;  /* 0x000000ffff047224 */ /* 0x000fe200078e0007 */
[----:B------:R-:W-:Y:S01]  /*8770*/  IADD3 RZ, P3, R5, R6, RZ ;  /* 0x0000000605ff7210 */ /* 0x000fe20007f7e0ff */
[----:B------:R-:W-:-:S04]  /*8780*/  IMAD.X R5, RZ, RZ, RZ, P1 ;  /* 0x000000ffff057224 */ /* 0x000fc800008e06ff */
[----:B------:R-:W-:-:S08]  /*8790*/  IMAD.WIDE.U32.X R4, R23, UR9, R4, P3 ;  /* 0x0000000917047c25 */ /* 0x000fd000098e0404 */
.L_x_171:
[----:B------:R-:W-:Y:S01]  /*87a0*/  ISETP.NE.AND P1, PT, R2, 0x1, PT ;  /* 0x000000010200780c */ /* 0x000fe20003f25270 */
[----:B------:R-:W-:Y:S01]  /*87b0*/  ULDC UR5, c[0x0][0x648] ;  /* 0x0001920000057ab9 */ /* 0x000fe20000000800 */
[----:B------:R-:W-:Y:S01]  /*87c0*/  LOP3.LUT R20, R20, UR20, RZ, 0xc0, !PT ;  /* 0x0000001414147c12 */ /* 0x000fe2000f8ec0ff */
[----:B------:R-:W-:Y:S01]  /*87d0*/  IMAD.MOV R22, RZ, RZ, -R22 ;  /* 0x000000ffff167224 */ /* 0x000fe200078e0a16 */
[----:B------:R-:W-:Y:S01]  /*87e0*/  SHF.R.U64 R5, R4, UR5, R5 ;  /* 0x0000000504057c19 */ /* 0x000fe20008001205 */
[----:B------:R-:W-:Y:S01]  /*87f0*/  ULDC UR5, c[0x0][0x638] ;  /* 0x00018e0000057ab9 */ /* 0x000fe20000000800 */
[----:B------:R-:W-:Y:S01]  /*8800*/  LOP3.LUT R9, R9, UR4, RZ, 0xc0, !PT ;  /* 0x0000000409097c12 */ /* 0x000fe2000f8ec0ff */
[----:B------:R-:W-:Y:S01]  /*8810*/  ULDC UR6, c[0x0][0x610] ;  /* 0x0001840000067ab9 */ /* 0x000fe20000000800 */
[----:B------:R-:W-:Y:S02]  /*8820*/  IMAD.MOV.U32 R4, RZ, RZ, 0x1 ;  /* 0x00000001ff047424 */ /* 0x000fe400078e00ff */
[----:B------:R-:W-:-:S02]  /*8830*/  IMAD.MOV R7, RZ, RZ, -R5 ;  /* 0x000000ffff077224 */ /* 0x000fc400078e0a05 */
[----:B------:R-:W-:Y:S02]  /*8840*/  IMAD R20, R5, UR21, R20 ;  /* 0x0000001505147c24 */ /* 0x000fe4000f8e0214 */
[----:B0-----:R-:W-:Y:S02]  /*8850*/  @P1 IMAD R15, R21, R22, R14 ;  /* 0x00000016150f1224 */ /* 0x001fe400078e020e */
[----:B------:R-:W-:Y:S01]  /*8860*/  IMAD R18, R7, UR5, R18 ;  /* 0x0000000507127c24 */ /* 0x000fe2000f8e0212 */
[----:B------:R-:W-:Y:S01]  /*8870*/  ULDC UR5, c[0x0][0x600] ;  /* 0x0001800000057ab9 */ /* 0x000fe20000000800 */
[----:B------:R-:W-:Y:S02]  /*8880*/  IMAD R15, R20, UR6, R15 ;  /* 0x00000006140f7c24 */ /* 0x000fe4000f8e020f */
[----:B------:R-:W-:-:S05]  /*8890*/  IMAD R18, R18, UR5, R9 ;  /* 0x0000000512127c24 */ /* 0x000fca000f8e0209 */
[----:B------:R-:W-:Y:S02]  /*88a0*/  SEL R9, R18, R15, !P1 ;  /* 0x0000000f12097207 */ /* 0x000fe40004800000 */
[----:B------:R-:W-:-:S07]  /*88b0*/  SEL R7, R15, R18, !P1 ;  /* 0x000000120f077207 */ /* 0x000fce0004800000 */
.L_x_169:
[----:B------:R-:W-:Y:S05]  /*88c0*/  BSYNC B1 ;  /* 0x0000000000017941 */ /* 0x000fea0003800000 */
.L_x_168:
[----:B------:R-:W-:-:S13]  /*88d0*/  LOP3.LUT P1, RZ, R4, 0xff, RZ, 0xc0, !PT ;  /* 0x000000ff04ff7812 */ /* 0x000fda000782c0ff */
[----:B------:R-:W-:Y:S05]  /*88e0*/  @P1 BRA `(.L_x_172) ;  /* 0xfffffff400041947 */ /* 0x000fea000383ffff */
[----:B------:R-:W-:Y:S05]  /*88f0*/  BSYNC B0 ;  /* 0x0000000000007941 */ /* 0x000fea0003800000 */
.L_x_160:
[----:B------:R-:W-:-:S03]  /*8900*/  UMOV UR5, 0xffffffff ;  /* 0xffffffff00057882 */ /* 0x000fc60000000000 */
[----:B------:R-:W-:Y:S05]  /*8910*/  BRA.DIV UR5, `(.L_x_173) ;  /* 0x00000006053c7947 */ /* 0x000fea000b800000 */
[----:B------:R-:W-:-:S13]  /*8920*/  ELECT P6, URZ, PT ;  /* 0x00000000003f782f */ /* 0x000fda00038c0000 */
.L_x_188:
[----:B------:R-:W-:Y:S04]  /*8930*/  BSSY B0, `(.L_x_174) ;  /* 0x0000034000007945 */ /* 0x000fe80003800000 */
[----:B------:R-:W-:Y:S05]  /*8940*/  @!P6 BRA `(.L_x_175) ;  /* 0x0000000000c8e947 */ /* 0x000fea0003800000 */
[----:B------:R-:W-:-:S04]  /*8950*/  LOP3.LUT R19, R19, 0x2, RZ, 0xfc, !PT ;  /* 0x0000000213137812 */ /* 0x000fc800078efcff */
[----:B------:R-:W-:-:S13]  /*8960*/  ISETP.NE.AND P0, PT, R19, 0x3, PT ;  /* 0x000000031300780c */ /* 0x000fda0003f05270 */
[----:B------:R-:W-:Y:S05]  /*8970*/  @!P0 BRA `(.L_x_176) ;  /* 0x0000000000048947 */ /* 0x000fea0003800000 */
[----:B------:R-:W-:Y:S01]  /*8980*/  BPT.TRAP 0x1 ;  /* 0x000000040000795c */ /* 0x000fe20000300000 */
.L_x_176:
[----:B------:R-:W0:Y:S01]  /*8990*/  S2R R3, SR_CgaCtaId ;  /* 0x0000000000037919 */ /* 0x000e220000008800 */
[----:B------:R-:W-:-:S04]  /*89a0*/  MOV R2, 0x400 ;  /* 0x0000040000027802 */ /* 0x000fc80000000f00 */
[----:B0-----:R-:W-:Y:S02]  /*89b0*/  LEA R3, R3, R2, 0x18 ;  /* 0x0000000203037211 */ /* 0x001fe400078ec0ff */
[----:B------:R-:W-:-:S03]  /*89c0*/  SHF.L.U32 R2, R0, 0x1f, RZ ;  /* 0x0000001f00027819 */ /* 0x000fc600000006ff */
[----:B------:R-:W-:-:S04]  /*89d0*/  VIADD R3, R3, 0x28 ;  /* 0x0000002803037836 */ /* 0x000fc80000000000 */
[C---:B------:R-:W-:Y:S02]  /*89e0*/  IMAD R7, R12.reuse, 0x8, R3 ;  /* 0x000000080c077824 */ /* 0x040fe400078e0203 */
[----:B------:R-:W-:Y:S02]  /*89f0*/  VIADD R12, R12, 0x1 ;  /* 0x000000010c0c7836 */ /* 0x000fe40000000000 */
[----:B------:R-:W0:Y:S03]  /*8a00*/  SYNCS.PHASECHK.TRANS64.TRYWAIT P0, [R7+URZ], R2 ;  /* 0x00000002070075a7 */ /* 0x000e26000800017f */
[----:B------:R-:W-:-:S04]  /*8a10*/  ISETP.NE.AND P1, PT, R12, 0x5, PT ;  /* 0x000000050c00780c */ /* 0x000fc80003f25270 */
[----:B------:R-:W-:Y:S02]  /*8a20*/  SEL R5, RZ, 0x1, P1 ;  /* 0x00000001ff057807 */ /* 0x000fe40000800000 */
[----:B------:R-:W-:Y:S02]  /*8a30*/  SEL R12, R12, RZ, P1 ;  /* 0x000000ff0c0c7207 */ /* 0x000fe40000800000 */
[----:B------:R-:W-:-:S03]  /*8a40*/  LOP3.LUT R5, R0, R5, RZ, 0x3c, !PT ;  /* 0x0000000500057212 */ /* 0x000fc600078e3cff */
[----:B------:R-:W-:Y:S01]  /*8a50*/  IMAD R9, R12, 0x8, R3 ;  /* 0x000000080c097824 */ /* 0x000fe200078e0203 */
[----:B------:R-:W-:Y:S01]  /*8a60*/  SHF.L.U32 R4, R5, 0x1f, RZ ;  /* 0x0000001f05047819 */ /* 0x000fe200000006ff */
[----:B0-----:R-:W-:Y:S06]  /*8a70*/  @!P0 BRA `(.L_x_177) ;  /* 0x0000000400048947 */ /* 0x001fec0003800000 */
.L_x_189:
[----:B------:R-:W1:Y:S01]  /*8a80*/  SYNCS.PHASECHK.TRANS64.TRYWAIT P0, [R9+URZ], R4 ;  /* 0x00000004090075a7 */ /* 0x000e62000800017f */
[----:B------:R-:W-:-:S05]  /*8a90*/  VIADD R0, R12, 0x1 ;  /* 0x000000010c007836 */ /* 0x000fca0000000000 */
[----:B------:R-:W-:-:S04]  /*8aa0*/  ISETP.NE.AND P1, PT, R0, 0x5, PT ;  /* 0x000000050000780c */ /* 0x000fc80003f25270 */
[----:B0-----:R-:W-:Y:S02]  /*8ab0*/  SEL R2, RZ, 0x1, P1 ;  /* 0x00000001ff027807 */ /* 0x001fe40000800000 */
[----:B------:R-:W-:Y:S02]  /*8ac0*/  SEL R0, R0, RZ, P1 ;  /* 0x000000ff00007207 */ /* 0x000fe40000800000 */
[----:B------:R-:W-:-:S03]  /*8ad0*/  LOP3.LUT R7, R5, R2, RZ, 0x3c, !PT ;  /* 0x0000000205077212 */ /* 0x000fc600078e3cff */
[----:B------:R-:W-:Y:S01]  /*8ae0*/  IMAD R6, R0, 0x8, R3 ;  /* 0x0000000800067824 */ /* 0x000fe200078e0203 */
[----:B------:R-:W-:Y:S01]  /*8af0*/  SHF.L.U32 R5, R7, 0x1f, RZ ;  /* 0x0000001f07057819 */ /* 0x000fe200000006ff */
[----:B-1----:R-:W-:Y:S06]  /*8b00*/  @!P0 BRA `(.L_x_178) ;  /* 0x0000000000f48947 */ /* 0x002fec0003800000 */
.L_x_190:
[----:B------:R-:W1:Y:S01]  /*8b10*/  SYNCS.PHASECHK.TRANS64.TRYWAIT P0, [R6+URZ], R5 ;  /* 0x00000005060075a7 */ /* 0x000e62000800017f */
[----:B------:R-:W-:-:S05]  /*8b20*/  VIADD R0, R0, 0x1 ;  /* 0x0000000100007836 */ /* 0x000fca0000000000 */
[----:B------:R-:W-:-:S04]  /*8b30*/  ISETP.NE.AND P1, PT, R0, 0x5, PT ;  /* 0x000000050000780c */ /* 0x000fc80003f25270 */
[----:B------:R-:W-:Y:S02]  /*8b40*/  SEL R2, RZ, 0x1, P1 ;  /* 0x00000001ff027807 */ /* 0x000fe40000800000 */
[----:B------:R-:W-:Y:S02]  /*8b50*/  SEL R0, R0, RZ, P1 ;  /* 0x000000ff00007207 */ /* 0x000fe40000800000 */
[----:B------:R-:W-:-:S03]  /*8b60*/  LOP3.LUT R7, R7, R2, RZ, 0x3c, !PT ;  /* 0x0000000207077212 */ /* 0x000fc600078e3cff */
[----:B0-----:R-:W-:Y:S01]  /*8b70*/  IMAD R9, R0, 0x8, R3 ;  /* 0x0000000800097824 */ /* 0x001fe200078e0203 */
[----:B------:R-:W-:Y:S01]  /*8b80*/  SHF.L.U32 R4, R7, 0x1f, RZ ;  /* 0x0000001f07047819 */ /* 0x000fe200000006ff */
[----:B-1----:R-:W-:Y:S06]  /*8b90*/  @!P0 BRA `(.L_x_179) ;  /* 0x0000000000e48947 */ /* 0x002fec0003800000 */
.L_x_191:
[----:B------:R-:W1:Y:S01]  /*8ba0*/  SYNCS.PHASECHK.TRANS64.TRYWAIT P0, [R9+URZ], R4 ;  /* 0x00000004090075a7 */ /* 0x000e62000800017f */
[----:B------:R-:W-:-:S05]  /*8bb0*/  VIADD R0, R0, 0x1 ;  /* 0x0000000100007836 */ /* 0x000fca0000000000 */
[----:B------:R-:W-:-:S04]  /*8bc0*/  ISETP.NE.AND P1, PT, R0, 0x5, PT ;  /* 0x000000050000780c */ /* 0x000fc80003f25270 */
[----:B------:R-:W-:Y:S02]  /*8bd0*/  SEL R2, RZ, 0x1, P1 ;  /* 0x00000001ff027807 */ /* 0x000fe40000800000 */
[----:B------:R-:W-:Y:S02]  /*8be0*/  SEL R0, R0, RZ, P1 ;  /* 0x000000ff00007207 */ /* 0x000fe40000800000 */
[----:B------:R-:W-:Y:S01]  /*8bf0*/  LOP3.LUT R2, R7, R2, RZ, 0x3c, !PT ;  /* 0x0000000207027212 */ /* 0x000fe200078e3cff */
[----:B-1----:R-:W-:Y:S06]  /*8c00*/  @!P0 BRA `(.L_x_180) ;  /* 0x0000000000dc8947 */ /* 0x002fec0003800000 */
.L_x_192:
[----:B------:R-:W-:Y:S01]  /*8c10*/  IMAD R3, R0, 0x8, R3 ;  /* 0x0000000800037824 */ /* 0x000fe200078e0203 */
[----:B------:R-:W-:-:S07]  /*8c20*/  SHF.L.U32 R0, R2, 0x1f, RZ ;  /* 0x0000001f02007819 */ /* 0x000fce00000006ff */
.L_x_181:
[----:B--2---:R2:W3:Y:S02]  /*8c30*/  SYNCS.PHASECHK.TRANS64.TRYWAIT P0, [R3+URZ], R0 ;  /* 0x00000000030075a7 */ /* 0x0044e4000800017f */
[----:B---3--:R-:W-:Y:S05]  /*8c40*/  @!P0 NANOSLEEP.SYNCS 0x989680 ;  /* 0x009896800000895d */ /* 0x008fea0003900000 */
[----:B------:R-:W3:Y:S02]  /*8c50*/  @!P0 SYNCS.PHASECHK.TRANS64 P0, [R3+URZ], R0 ;  /* 0x00000000030085a7 */ /* 0x000ee4000800007f */
[----:B---3--:R-:W-:Y:S05]  /*8c60*/  @!P0 BRA `(.L_x_181) ;  /* 0xfffffffc00f08947 */ /* 0x008fea000383ffff */
.L_x_175:
[----:B------:R-:W-:Y:S05]  /*8c70*/  BSYNC B0 ;  /* 0x0000000000007941 */ /* 0x000fea0003800000 */
.L_x_174:
[----:B------:R-:W-:Y:S05]  /*8c80*/  EXIT ;  /* 0x000000000000794d */ /* 0x000fea0003800000 */
.L_x_17:
[----:B---3--:R3:W4:Y:S02]  /*8c90*/  SYNCS.PHASECHK.TRANS64.TRYWAIT P1, [R3+URZ], R0 ;  /* 0x00000000030075a7 */ /* 0x008724000802017f */
[----:B----4-:R-:W-:Y:S05]  /*8ca0*/  @!P1 NANOSLEEP.SYNCS 0x989680 ;  /* 0x009896800000995d */ /* 0x010fea0003900000 */
[----:B------:R-:W4:Y:S02]  /*8cb0*/  @!P1 SYNCS.PHASECHK.TRANS64 P1, [R3+URZ], R0 ;  /* 0x00000000030095a7 */ /* 0x000f24000802007f */
[----:B----4-:R-:W-:Y:S05]  /*8cc0*/  @!P1 BRA `(.L_x_17) ;  /* 0xfffffffc00f09947 */ /* 0x010fea000383ffff */
[----:B------:R-:W-:Y:S05]  /*8cd0*/  BRA `(.L_x_16) ;  /* 0xffffff8400587947 */ /* 0x000fea000383ffff */
.L_x_22:
[----:B-1----:R-:W-:-:S04]  /*8ce0*/  IMAD.U32 R4, RZ, RZ, UR7 ;  /* 0x00000007ff047e24 */ /* 0x002fc8000f8e00ff */
[----:B------:R1:W2:Y:S03]  /*8cf0*/  SYNCS.PHASECHK.TRANS64.TRYWAIT P1, [R4+URZ], R3 ;  /* 0x00000003040075a7 */ /* 0x0002a6000802017f */
[----:B--2---:R-:W-:Y:S05]  /*8d00*/  @!P1 NANOSLEEP.SYNCS 0x989680 ;  /* 0x009896800000995d */ /* 0x004fea0003900000 */
[----:B------:R-:W2:Y:S02]  /*8d10*/  @!P1 SYNCS.PHASECHK.TRANS64 P1, [R4+URZ], R3 ;  /* 0x00000003040095a7 */ /* 0x000ea4000802007f */
[----:B--2---:R-:W-:Y:S05]  /*8d20*/  @!P1 BRA `(.L_x_22) ;  /* 0xfffffffc00ec9947 */ /* 0x004fea000383ffff */
[----:B------:R-:W-:Y:S05]  /*8d30*/  BRA `(.L_x_21) ;  /* 0xffffff8800907947 */ /* 0x000fea000383ffff */
.L_x_161:
[----:B------:R-:W-:Y:S01]  /*8d40*/  BSSY B1, `(.L_x_182) ;  /* 0x0000006000017945 */ /* 0x000fe20003800000 */
[----:B------:R-:W-:-:S07]  /*8d50*/  IMAD.MOV.U32 R15, RZ, RZ, -0x1 ;  /* 0xffffffffff0f7424 */ /* 0x000fce00078e00ff */
[----:B------:R-:W-:Y:S05]  /*8d60*/  WARPSYNC.COLLECTIVE R15, `(.L_x_183) ;  /* 0x000000000f0c7348 */ /* 0x000fea0003c00000 */
[----:B------:R-:W-:Y:S02]  /*8d70*/  ELECT P6, UR62, PT ;  /* 0x00000000003e782f */ /* 0x000fe400038c0000 */
[----:B------:R-:W-:Y:S01]  /*8d80*/  MOV R14, UR62 ;  /* 0x0000003e000e7c02 */ /* 0x000fe20008000f00 */
[----:B------:R-:W-:Y:S10]  /*8d90*/  ENDCOLLECTIVE ;  /* 0x000000000000791b */ /* 0x000ff40003800000 */
.L_x_183:
[----:B------:R-:W-:Y:S05]  /*8da0*/  BSYNC B1 ;  /* 0x0000000000017941 */ /* 0x000fea0003800000 */
.L_x_182:
[----:B------:R-:W-:Y:S05]  /*8db0*/  BRA `(.L_x_184) ;  /* 0xffffffec00dc7947 */ /* 0x000fea000383ffff */
.L_x_164:
[----:B0-----:R0:W1:Y:S02]  /*8dc0*/  SYNCS.PHASECHK.TRANS64.TRYWAIT P1, [R14+URZ+0x28], R7 ;  /* 0x000028070e0075a7 */ /* 0x001064000802017f */
[----:B-1----:R-:W-:Y:S05]  /*8dd0*/  @!P1 NANOSLEEP.SYNCS 0x989680 ;  /* 0x009896800000995d */ /* 0x002fea0003900000 */
[----:B------:R-:W1:Y:S02]  /*8de0*/  @!P1 SYNCS.PHASECHK.TRANS64 P1, [R14+URZ+0x28], R7 ;  /* 0x000028070e0095a7 */ /* 0x000e64000802007f */
[----:B-1----:R-:W-:Y:S05]  /*8df0*/  @!P1 BRA `(.L_x_164) ;  /* 0xfffffffc00f09947 */ /* 0x002fea000383ffff */
[----:B------:R-:W-:Y:S05]  /*8e00*/  BRA `(.L_x_185) ;  /* 0xfffffff000207947 */ /* 0x000fea000383ffff */
.L_x_173:
[----:B------:R-:W-:Y:S01]  /*8e10*/  BSSY B0, `(.L_x_186) ;  /* 0x0000006000007945 */ /* 0x000fe20003800000 */
[----:B------:R-:W-:-:S07]  /*8e20*/  IMAD.MOV.U32 R15, RZ, RZ, -0x1 ;  /* 0xffffffffff0f7424 */ /* 0x000fce00078e00ff */
[----:B------:R-:W-:Y:S05]  /*8e30*/  WARPSYNC.COLLECTIVE R15, `(.L_x_187) ;  /* 0x000000000f0c7348 */ /* 0x000fea0003c00000 */
[----:B------:R-:W-:Y:S02]  /*8e40*/  ELECT P6, UR62, PT ;  /* 0x00000000003e782f */ /* 0x000fe400038c0000 */
[----:B------:R-:W-:Y:S01]  /*8e50*/  MOV R14, UR62 ;  /* 0x0000003e000e7c02 */ /* 0x000fe20008000f00 */
[----:B------:R-:W-:Y:S10]  /*8e60*/  ENDCOLLECTIVE ;  /* 0x000000000000791b */ /* 0x000ff40003800000 */
.L_x_187:
[----:B------:R-:W-:Y:S05]  /*8e70*/  BSYNC B0 ;  /* 0x0000000000007941 */ /* 0x000fea0003800000 */
.L_x_186:
[----:B------:R-:W-:Y:S05]  /*8e80*/  BRA `(.L_x_188) ;  /* 0xfffffff800a87947 */ /* 0x000fea000383ffff */
.L_x_177:
[----:B0-----:R0:W1:Y:S02]  /*8e90*/  SYNCS.PHASECHK.TRANS64.TRYWAIT P0, [R7+URZ], R2 ;  /* 0x00000002070075a7 */ /* 0x001064000800017f */
[----:B-1----:R-:W-:Y:S05]  /*8ea0*/  @!P0 NANOSLEEP.SYNCS 0x989680 ;  /* 0x009896800000895d */ /* 0x002fea0003900000 */
[----:B------:R-:W1:Y:S02]  /*8eb0*/  @!P0 SYNCS.PHASECHK.TRANS64 P0, [R7+URZ], R2 ;  /* 0x00000002070085a7 */ /* 0x000e64000800007f */
[----:B-1----:R-:W-:Y:S05]  /*8ec0*/  @!P0 BRA `(.L_x_177) ;  /* 0xfffffffc00f08947 */ /* 0x002fea000383ffff */
[----:B------:R-:W-:Y:S05]  /*8ed0*/  BRA `(.L_x_189) ;  /* 0xfffffff800e87947 */ /* 0x000fea000383ffff */
.L_x_178:
[----:B0-----:R0:W1:Y:S02]  /*8ee0*/  SYNCS.PHASECHK.TRANS64.TRYWAIT P0, [R9+URZ], R4 ;  /* 0x00000004090075a7 */ /* 0x001064000800017f */
[----:B-1----:R-:W-:Y:S05]  /*8ef0*/  @!P0 NANOSLEEP.SYNCS 0x989680 ;  /* 0x009896800000895d */ /* 0x002fea0003900000 */
[----:B------:R-:W1:Y:S02]  /*8f00*/  @!P0 SYNCS.PHASECHK.TRANS64 P0, [R9+URZ], R4 ;  /* 0x00000004090085a7 */ /* 0x000e64000800007f */
[----:B-1----:R-:W-:Y:S05]  /*8f10*/  @!P0 BRA `(.L_x_178) ;  /* 0xfffffffc00f08947 */ /* 0x002fea000383ffff */
[----:B------:R-:W-:Y:S05]  /*8f20*/  BRA `(.L_x_190) ;  /* 0xfffffff800f87947 */ /* 0x000fea000383ffff */
.L_x_179:
[----:B0-----:R0:W1:Y:S02]  /*8f30*/  SYNCS.PHASECHK.TRANS64.TRYWAIT P0, [R6+URZ], R5 ;  /* 0x00000005060075a7 */ /* 0x001064000800017f */
[----:B-1----:R-:W-:Y:S05]  /*8f40*/  @!P0 NANOSLEEP.SYNCS 0x989680 ;  /* 0x009896800000895d */ /* 0x002fea0003900000 */
[----:B------:R-:W1:Y:S02]  /*8f50*/  @!P0 SYNCS.PHASECHK.TRANS64 P0, [R6+URZ], R5 ;  /* 0x00000005060085a7 */ /* 0x000e64000800007f */
[----:B-1----:R-:W-:Y:S05]  /*8f60*/  @!P0 BRA `(.L_x_179) ;  /* 0xfffffffc00f08947 */ /* 0x002fea000383ffff */
[----:B------:R-:W-:Y:S05]  /*8f70*/  BRA `(.L_x_191) ;  /* 0xfffffffc00087947 */ /* 0x000fea000383ffff */
.L_x_180:
[----:B-1----:R1:W2:Y:S02]  /*8f80*/  SYNCS.PHASECHK.TRANS64.TRYWAIT P0, [R9+URZ], R4 ;  /* 0x00000004090075a7 */ /* 0x0022a4000800017f */
[----:B--2---:R-:W-:Y:S05]  /*8f90*/  @!P0 NANOSLEEP.SYNCS 0x989680 ;  /* 0x009896800000895d */ /* 0x004fea0003900000 */
[----:B------:R-:W2:Y:S02]  /*8fa0*/  @!P0 SYNCS.PHASECHK.TRANS64 P0, [R9+URZ], R4 ;  /* 0x00000004090085a7 */ /* 0x000ea4000800007f */
[----:B--2---:R-:W-:Y:S05]  /*8fb0*/  @!P0 BRA `(.L_x_180) ;  /* 0xfffffffc00f08947 */ /* 0x004fea000383ffff */
[----:B------:R-:W-:Y:S05]  /*8fc0*/  BRA `(.L_x_192) ;  /* 0xfffffffc00107947 */ /* 0x000fea000383ffff */
.L_x_193:
[----:B------:R-:W-:-:S00]  /*8fd0*/  BRA `(.L_x_193) ;  /* 0xfffffffc00fc7947 */ /* 0x000fc0000383ffff */
[----:B------:R-:W-:-:S00]  /*8fe0*/  NOP ;  /* 0x0000000000007918 */ /* 0x000fc00000000000 */
        /* <DEDUP_REMOVED lines=9> */
.L_x_194:


//--------------------- .nv.global.init           --------------------------
	.section	.nv.global.init,"aw",@progbits
.nv.global.init:
	.type		$str$22,@object
	.size		$str$22,($str$23 - $str$22)
$str$22:
        /*0000*/ 	.byte	0x6b, 0x5f, 0x74, 0x69, 0x6c, 0x65, 0x5f, 0x63, 0x6f, 0x75, 0x6e, 0x74, 0x20, 0x3e, 0x3d, 0x20
        /*0010*/ 	.byte	0x31, 0x00
	.type		$str$23,@object
	.size		$str$23,(__unnamed_1 - $str$23)
$str$23:
        /*0012*/ 	.byte	0x2f, 0x74, 0x6d, 0x70, 0x2f, 0x63, 0x75, 0x74, 0x6c, 0x61, 0x73, 0x73, 0x5f, 0x73, 0x77, 0x65
        /*0022*/ 	.byte	0x65, 0x70, 0x5f, 0x73, 0x72, 0x63, 0x2f, 0x69, 0x6e, 0x63, 0x6c, 0x75, 0x64, 0x65, 0x2f, 0x63
        /*0032*/ 	.byte	0x75, 0x74, 0x6c, 0x61, 0x73, 0x73, 0x2f, 0x67, 0x65, 0x6d, 0x6d, 0x2f, 0x63, 0x6f, 0x6c, 0x6c
        /*0042*/ 	.byte	0x65, 0x63, 0x74, 0x69, 0x76, 0x65, 0x2f, 0x73, 0x6d, 0x39, 0x30, 0x5f, 0x6d, 0x6d, 0x61, 0x5f
        /*0052*/ 	.byte	0x74, 0x6d, 0x61, 0x5f, 0x67, 0x6d, 0x6d, 0x61, 0x5f, 0x73, 0x73, 0x5f, 0x77, 0x61, 0x72, 0x70
        /*0062*/ 	.byte	0x73, 0x70, 0x65, 0x63, 0x69, 0x61, 0x6c, 0x69, 0x7a, 0x65, 0x64, 0x2e, 0x68, 0x70, 0x70, 0x00
	.type		__unnamed_1,@object
	.size		__unnamed_1,(.L_0 - __unnamed_1)
__unnamed_1:
        /*0072*/ 	.byte	0x76, 0x6f, 0x69, 0x64, 0x20, 0x63, 0x75, 0x74, 0x6c, 0x61, 0x73, 0x73, 0x3a, 0x3a, 0x67, 0x65
        /* <DEDUP_REMOVED lines=179> */
        /*0bb2*/ 	.byte	0x3a, 0x69, 0x64, 0x65, 0x6e, 0x74, 0x69, 0x74, 0x79, 0x5d, 0x00
.L_0:


//--------------------- .nv.shared._ZN7cutlass13device_kernelINS_4gemm6kernel13GemmUniversalIN4cute5tupleIJiiiiEEENS1_10collective13CollectiveMmaINS1_34MainloopSm90TmaGmmaWarpSpecializedILi5ENS5_IJNS4_1CILi1EEESB_SB_EEENS1_35KernelTmaWarpSpecializedCooperativeEEENS5_IJNSA_ILi256EEENSA_ILi64EEESG_EEENS_6half_tENS5_IJSB_llEEESI_SJ_NS4_8TiledMMAINS4_8MMA_AtomIJNS4_4SM904GMMA25MMA_64x64x16_F32F16F16_SSILNSN_5MajorE1ELSP_1ELNSN_7ScaleInE1ELSQ_1EEEEEENS4_6LayoutINS5_IJNSA_ILi2EEESB_SB_EEENS5_IJSB_NSA_ILi0EEESW_EEEEENS5_IJNS4_10UnderscoreESZ_SZ_EEEEENS4_13SM90_TMA_LOADENS4_14ComposedLayoutINS4_7SwizzleILi3ELi4ELi3EEENS4_18smem_ptr_flag_bitsILi16EEENST_INS5_IJSG_NSA_ILi8EEEEEENS5_IJSB_SG_EEEEEEEvNS4_8identityES12_S1C_vS1D_EENS_8epilogue10collective6detail29Sm90TmaWarpSpecializedAdapterINS1G_15DefaultEpilogueISI_NS5_IJlSB_lEEES1K_NS1F_6thread17LinearCombinationISI_Li1EffLNS1L_9ScaleType4KindE0ELNS_15FloatRoundStyleE2ESI_EENS1_15EpilogueDefaultEEEEEvvEEEEvNT_6ParamsE --------------------------
	.section	.nv.shared._ZN7cutlass13device_kernelINS_4gemm6kernel13GemmUniversalIN4cute5tupleIJiiiiEEENS1_10collective13CollectiveMmaINS1_34MainloopSm90TmaGmmaWarpSpecializedILi5ENS5_IJNS4_1CILi1EEESB_SB_EEENS1_35KernelTmaWarpSpecializedCooperativeEEENS5_IJNSA_ILi256EEENSA_ILi64EEESG_EEENS_6half_tENS5_IJSB_llEEESI_SJ_NS4_8TiledMMAINS4_8MMA_AtomIJNS4_4SM904GMMA25MMA_64x64x16_F32F16F16_SSILNSN_5MajorE1ELSP_1ELNSN_7ScaleInE1ELSQ_1EEEEEENS4_6LayoutINS5_IJNSA_ILi2EEESB_SB_EEENS5_IJSB_NSA_ILi0EEESW_EEEEENS5_IJNS4_10UnderscoreESZ_SZ_EEEEENS4_13SM90_TMA_LOADENS4_14ComposedLayoutINS4_7SwizzleILi3ELi4ELi3EEENS4_18smem_ptr_flag_bitsILi16EEENST_INS5_IJSG_NSA_ILi8EEEEEENS5_IJSB_SG_EEEEEEEvNS4_8identityES12_S1C_vS1D_EENS_8epilogue10collective6detail29Sm90TmaWarpSpecializedAdapterINS1G_15DefaultEpilogueISI_NS5_IJlSB_lEEES1K_NS1F_6thread17LinearCombinationISI_Li1EffLNS1L_9ScaleType4KindE0ELNS_15FloatRoundStyleE2ESI_EENS1_15EpilogueDefaultEEEEEvvEEEEvNT_6ParamsE,"aw",@nobits
	.sectionflags	@""
	.align	16
	.zero		1024


//--------------------- .nv.shared.reserved.0     --------------------------
	.section	.nv.shared.reserved.0,"aw",@nobits
	.weak		__nv_reservedSMEM_offset_0_alias
	.size		__nv_reservedSMEM_offset_0_alias, 0, 0
	.other		__nv_reservedSMEM_offset_0_alias,@"STO_CUDA_RESERVED_SHARED STV_DEFAULT"
__nv_reservedSMEM_offset_0_alias:
	.zero		0


//--------------------- .nv.global                --------------------------
	.section	.nv.global,"aw",@nobits
.nv.global:
	.type		_ZN40_INTERNAL_86204d7d_4_k_cu_1ca3671f_247884cute1_E,@object
	.size		_ZN40_INTERNAL_86204d7d_4_k_cu_1ca3671f_247884cute1_E,(_ZN40_INTERNAL_86204d7d_4_k_cu_1ca3671f_247884cuda3std3__45__cpo6cbeginE - _ZN40_INTERNAL_86204d7d_4_k_cu_1ca3671f_247884cute1_E)
_ZN40_INTERNAL_86204d7d_4_k_cu_1ca3671f_247884cute1_E:
	.zero		1
	.type		_ZN40_INTERNAL_86204d7d_4_k_cu_1ca3671f_247884cuda3std3__45__cpo6cbeginE,@object
	.size		_ZN40_INTERNAL_86204d7d_4_k_cu_1ca3671f_247884cuda3std3__45__cpo6cbeginE,(_ZN40_INTERNAL_86204d7d_4_k_cu_1ca3671f_247884cuda3std3__48in_placeE - _ZN40_INTERNAL_86204d7d_4_k_cu_1ca3671f_247884cuda3std3__45__cpo6cbeginE)
_ZN40_INTERNAL_86204d7d_4_k_cu_1ca3671f_247884cuda3std3__45__cpo6cbeginE:
	.zero		1
	.type		_ZN40_INTERNAL_86204d7d_4_k_cu_1ca3671f_247884cuda3std3__48in_placeE,@object
	.size		_ZN40_INTERNAL_86204d7d_4_k_cu_1ca3671f_247884cuda3std3__48in_placeE,(_ZN40_INTERNAL_86204d7d_4_k_cu_1ca3671f_247884cuda3std6ranges3__45__cpo9iter_moveE - _ZN40_INTERNAL_86204d7d_4_k_cu_1ca3671f_247884cuda3std3__48in_placeE)
_ZN40_INTERNAL_86204d7d_4_k_cu_1ca3671f_247884cuda3std3__48in_placeE:
	.zero		1
	.type		_ZN40_INTERNAL_86204d7d_4_k_cu_1ca3671f_247884cuda3std6ranges3__45__cpo9iter_moveE,@object
	.size		_ZN40_INTERNAL_86204d7d_4_k_cu_1ca3671f_247884cuda3std6ranges3__45__cpo9iter_moveE,(_ZN40_INTERNAL_86204d7d_4_k_cu_1ca3671f_247884cuda3std3__45__cpo5beginE - _ZN40_INTERNAL_86204d7d_4_k_cu_1ca3671f_247884cuda3std6ranges3__45__cpo9iter_moveE)
_ZN40_INTERNAL_86204d7d_4_k_cu_1ca3671f_247884cuda3std6ranges3__45__cpo9iter_moveE:
	.zero		1
	.type		_ZN40_INTERNAL_86204d7d_4_k_cu_1ca3671f_247884cuda3std3__45__cpo5beginE,@object
	.size		_ZN40_INTERNAL_86204d7d_4_k_cu_1ca3671f_247884cuda3std3__45__cpo5beginE,(_ZN40_INTERNAL_86204d7d_4_k_cu_1ca3671f_247884cuda3std3__442_GLOBAL__N__86204d7d_4_k_cu_1ca3671f_247886ignoreE - _ZN40_INTERNAL_86204d7d_4_k_cu_1ca3671f_247884cuda3std3__45__cpo5beginE)
_ZN40_INTERNAL_86204d7d_4_k_cu_1ca3671f_247884cuda3std3__45__cpo5beginE:
	.zero		1
	.type		_ZN40_INTERNAL_86204d7d_4_k_cu_1ca3671f_247884cuda3std3__442_GLOBAL__N__86204d7d_4_k_cu_1ca3671f_247886ignoreE,@object
	.size		_ZN40_INTERNAL_86204d7d_4_k_cu_1ca3671f_247884cuda3std3__442_GLOBAL__N__86204d7d_4_k_cu_1ca3671f_247886ignoreE,(_ZN40_INTERNAL_86204d7d_4_k_cu_1ca3671f_247884cute7productE - _ZN40_INTERNAL_86204d7d_4_k_cu_1ca3671f_247884cuda3std3__442_GLOBAL__N__86204d7d_4_k_cu_1ca3671f_247886ignoreE)
_ZN40_INTERNAL_86204d7d_4_k_cu_1ca3671f_247884cuda3std3__442_GLOBAL__N__86204d7d_4_k_cu_1ca3671f_247886ignoreE:
	.zero		1
	.type		_ZN40_INTERNAL_86204d7d_4_k_cu_1ca3671f_247884cute7productE,@object
	.size		_ZN40_INTERNAL_86204d7d_4_k_cu_1ca3671f_247884cute7productE,(_ZN40_INTERNAL_86204d7d_4_k_cu_1ca3671f_247884cuda3std3__45__cpo3endE - _ZN40_INTERNAL_86204d7d_4_k_cu_1ca3671f_247884cute7productE)
_ZN40_INTERNAL_86204d7d_4_k_cu_1ca3671f_247884cute7productE:
	.zero		1
	.type		_ZN40_INTERNAL_86204d7d_4_k_cu_1ca3671f_247884cuda3std3__45__cpo3endE,@object
	.size		_ZN40_INTERNAL_86204d7d_4_k_cu_1ca3671f_247884cuda3std3__45__cpo3endE,(_ZN40_INTERNAL_86204d7d_4_k_cu_1ca3671f_247884cuda3std3__419piecewise_constructE - _ZN40_INTERNAL_86204d7d_4_k_cu_1ca3671f_247884cuda3std3__45__cpo3endE)
_ZN40_INTERNAL_86204d7d_4_k_cu_1ca3671f_247884cuda3std3__45__cpo3endE:
	.zero		1
	.type		_ZN40_INTERNAL_86204d7d_4_k_cu_1ca3671f_247884cuda3std3__419piecewise_constructE,@object
	.size		_ZN40_INTERNAL_86204d7d_4_k_cu_1ca3671f_247884cuda3std3__419piecewise_constructE,(_ZN40_INTERNAL_86204d7d_4_k_cu_1ca3671f_247884cuda3std3__45__cpo4cendE - _ZN40_INTERNAL_86204d7d_4_k_cu_1ca3671f_247884cuda3std3__419piecewise_constructE)
_ZN40_INTERNAL_86204d7d_4_k_cu_1ca3671f_247884cuda3std3__419piecewise_constructE:
	.zero		1
	.type		_ZN40_INTERNAL_86204d7d_4_k_cu_1ca3671f_247884cuda3std3__45__cpo4cendE,@object
	.size		_ZN40_INTERNAL_86204d7d_4_k_cu_1ca3671f_247884cuda3std3__45__cpo4cendE,(_ZN40_INTERNAL_86204d7d_4_k_cu_1ca3671f_247884cuda3std6ranges3__45__cpo4swapE - _ZN40_INTERNAL_86204d7d_4_k_cu_1ca3671f_247884cuda3std3__45__cpo4cendE)
_ZN40_INTERNAL_86204d7d_4_k_cu_1ca3671f_247884cuda3std3__45__cpo4cendE:
	.zero		1
	.type		_ZN40_INTERNAL_86204d7d_4_k_cu_1ca3671f_247884cuda3std6ranges3__45__cpo4swapE,@object
	.size		_ZN40_INTERNAL_86204d7d_4_k_cu_1ca3671f_247884cuda3std6ranges3__45__cpo4swapE,(.L_8 - _ZN40_INTERNAL_86204d7d_4_k_cu_1ca3671f_247884cuda3std6ranges3__45__cpo4swapE)
_ZN40_INTERNAL_86204d7d_4_k_cu_1ca3671f_247884cuda3std6ranges3__45__cpo4swapE:
	.zero		1
.L_8:


//--------------------- .nv.constant0._ZN7cutlass13device_kernelINS_4gemm6kernel13GemmUniversalIN4cute5tupleIJiiiiEEENS1_10collective13CollectiveMmaINS1_34MainloopSm90TmaGmmaWarpSpecializedILi5ENS5_IJNS4_1CILi1EEESB_SB_EEENS1_35KernelTmaWarpSpecializedCooperativeEEENS5_IJNSA_ILi256EEENSA_ILi64EEESG_EEENS_6half_tENS5_IJSB_llEEESI_SJ_NS4_8TiledMMAINS4_8MMA_AtomIJNS4_4SM904GMMA25MMA_64x64x16_F32F16F16_SSILNSN_5MajorE1ELSP_1ELNSN_7ScaleInE1ELSQ_1EEEEEENS4_6LayoutINS5_IJNSA_ILi2EEESB_SB_EEENS5_IJSB_NSA_ILi0EEESW_EEEEENS5_IJNS4_10UnderscoreESZ_SZ_EEEEENS4_13SM90_TMA_LOADENS4_14ComposedLayoutINS4_7SwizzleILi3ELi4ELi3EEENS4_18smem_ptr_flag_bitsILi16EEENST_INS5_IJSG_NSA_ILi8EEEEEENS5_IJSB_SG_EEEEEEEvNS4_8identityES12_S1C_vS1D_EENS_8epilogue10collective6detail29Sm90TmaWarpSpecializedAdapterINS1G_15DefaultEpilogueISI_NS5_IJlSB_lEEES1K_NS1F_6thread17LinearCombinationISI_Li1EffLNS1L_9ScaleType4KindE0ELNS_15FloatRoundStyleE2ESI_EENS1_15EpilogueDefaultEEEEEvvEEEEvNT_6ParamsE --------------------------
	.section	.nv.constant0._ZN7cutlass13device_kernelINS_4gemm6kernel13GemmUniversalIN4cute5tupleIJiiiiEEENS1_10collective13CollectiveMmaINS1_34MainloopSm90TmaGmmaWarpSpecializedILi5ENS5_IJNS4_1CILi1EEESB_SB_EEENS1_35KernelTmaWarpSpecializedCooperativeEEENS5_IJNSA_ILi256EEENSA_ILi64EEESG_EEENS_6half_tENS5_IJSB_llEEESI_SJ_NS4_8TiledMMAINS4_8MMA_AtomIJNS4_4SM904GMMA25MMA_64x64x16_F32F16F16_SSILNSN_5MajorE1ELSP_1ELNSN_7ScaleInE1ELSQ_1EEEEEENS4_6LayoutINS5_IJNSA_ILi2EEESB_SB_EEENS5_IJSB_NSA_ILi0EEESW_EEEEENS5_IJNS4_10UnderscoreESZ_SZ_EEEEENS4_13SM90_TMA_LOADENS4_14ComposedLayoutINS4_7SwizzleILi3ELi4ELi3EEENS4_18smem_ptr_flag_bitsILi16EEENST_INS5_IJSG_NSA_ILi8EEEEEENS5_IJSB_SG_EEEEEEEvNS4_8identityES12_S1C_vS1D_EENS_8epilogue10collective6detail29Sm90TmaWarpSpecializedAdapterINS1G_15DefaultEpilogueISI_NS5_IJlSB_lEEES1K_NS1F_6thread17LinearCombinationISI_Li1EffLNS1L_9ScaleType4KindE0ELNS_15FloatRoundStyleE2ESI_EENS1_15EpilogueDefaultEEEEEvvEEEEvNT_6ParamsE,"a",@progbits
	.sectionflags	@""
	.align	4
.nv.constant0._ZN7cutlass13device_kernelINS_4gemm6kernel13GemmUniversalIN4cute5tupleIJiiiiEEENS1_10collective13CollectiveMmaINS1_34MainloopSm90TmaGmmaWarpSpecializedILi5ENS5_IJNS4_1CILi1EEESB_SB_EEENS1_35KernelTmaWarpSpecializedCooperativeEEENS5_IJNSA_ILi256EEENSA_ILi64EEESG_EEENS_6half_tENS5_IJSB_llEEESI_SJ_NS4_8TiledMMAINS4_8MMA_AtomIJNS4_4SM904GMMA25MMA_64x64x16_F32F16F16_SSILNSN_5MajorE1ELSP_1ELNSN_7ScaleInE1ELSQ_1EEEEEENS4_6LayoutINS5_IJNSA_ILi2EEESB_SB_EEENS5_IJSB_NSA_ILi0EEESW_EEEEENS5_IJNS4_10UnderscoreESZ_SZ_EEEEENS4_13SM90_TMA_LOADENS4_14ComposedLayoutINS4_7SwizzleILi3ELi4ELi3EEENS4_18smem_ptr_flag_bitsILi16EEENST_INS5_IJSG_NSA_ILi8EEEEEENS5_IJSB_SG_EEEEEEEvNS4_8identityES12_S1C_vS1D_EENS_8epilogue10collective6detail29Sm90TmaWarpSpecializedAdapterINS1G_15DefaultEpilogueISI_NS5_IJlSB_lEEES1K_NS1F_6thread17LinearCombinationISI_Li1EffLNS1L_9ScaleType4KindE0ELNS_15FloatRoundStyleE2ESI_EENS1_15EpilogueDefaultEEEEEvvEEEEvNT_6ParamsE:
	.zero		1664


//--------------------- SYMBOLS --------------------------

	.type		.nv.reservedSmem.offset0,@object
	.size		.nv.reservedSmem.offset0,0x4
	.type		__assertfail,@function
